	.target	sm_100a

	.elftype	@"ET_EXEC"


//--------------------- .note.nv.tkinfo           --------------------------
	.section	.note.nv.tkinfo,"",@"SHT_NOTE"
	.sectionflags	@"SHF_NOTE_NV_TKINFO"
	.tkinfo
        /*0018*/ 	.word	0x00000002
        /*0030*/ 	.string	""
        /*0030*/ 	.string	"ptxas"
        /*0030*/ 	.string	"Cuda compilation tools, release 13.0, V13.0.88"
        /*0030*/ 	.string	"Build cuda_13.0.r13.0/compiler.36424714_0"
        /*0030*/ 	.string	"-arch sm_100a -m 64 "



//--------------------- .note.nv.cuinfo           --------------------------
	.section	.note.nv.cuinfo,"",@"SHT_NOTE"
	.sectionflags	@"SHF_NOTE_NV_CUINFO"
        /*0018*/ 	.short	0x0002
        /*001a*/ 	.short	0x0064
        /*001c*/ 	.short	0x0082
	.zero		2


//--------------------- .nv.info                  --------------------------
	.section	.nv.info,"",@"SHT_CUDA_INFO"
	.align	4


	//----- nvinfo : EIATTR_REGCOUNT
	.align		4
        /*0000*/ 	.byte	0x04, 0x2f
        /*0002*/ 	.short	(.L_19 - .L_18)
	.align		4
.L_18:
        /*0004*/ 	.word	index@(_ZN7cutlass13device_kernelINS_4gemm6kernel13GemmUniversalIN4cute5tupleIJiiiiEEENS1_10collective13CollectiveMmaINS1_35MainloopSm100TmaUmmaWarpSpecializedILi3ELi2ELi2ENS5_IJNS4_1CILi1EEESB_SB_EEEEENS5_IJNSA_ILi128EEENSA_ILi256EEENSA_ILi64EEEEEENS_10bfloat16_tENS5_IJlSB_lEEESI_SJ_NS4_8TiledMMAINS4_8MMA_AtomIJNS4_20SM100_MMA_F16BF16_SSISI_SI_fLi128ELi256ELNS4_4UMMA5MajorE0ELSO_0ELNSN_7ScaleInE0ELSP_0EEEEEENS4_6LayoutISC_NS5_IJNSA_ILi0EEEST_ST_EEEEENS5_IJNS4_10UnderscoreESW_SW_EEEEENS4_13SM90_TMA_LOADENS4_14ComposedLayoutINS4_7SwizzleILi3ELi4ELi3EEENS4_18smem_ptr_flag_bitsILi16EEENSS_INS5_IJNSA_ILi8EEESG_EEENS5_IJSG_SB_EEEEEEEvNS4_8identityESZ_S19_vS1A_EENS_8epilogue10collective18CollectiveEpilogueINS1C_23Sm100TmaWarpSpecializedILi4ELi2ELi64ELb1ELb0EEEJSH_NS5_IJNSS_ISE_SB_EENSS_ISG_SB_EEEEESI_SJ_SI_SJ_NS1C_6fusion15FusionCallbacksIS1G_NS1K_23LinCombPerRowBiasEltActINS1C_6thread4ReLuESI_fSI_SI_fLi8ELNS_15FloatRoundStyleE2EEESH_S1J_JEEENS4_5SM1004TMEM4LOAD26SM100_TMEM_LOAD_32dp32b64xESZ_S19_NS4_39AutoVectorizingCopyWithAssumedAlignmentILi128EEENS4_14SM90_TMA_STOREES19_S1X_S1X_EEEvvEEEEvNT_6ParamsE)
        /*0008*/ 	.word	0x000000fa


	//----- nvinfo : EIATTR_FRAME_SIZE
	.align		4
.L_19:
        /*000c*/ 	.byte	0x04, 0x11
        /*000e*/ 	.short	(.L_21 - .L_20)
	.align		4
.L_20:
        /*0010*/ 	.word	index@($__internal_2_$__cuda_sm10x_tcgen05_guardrail_trap_unallocated_columns_being_dealloced)
        /*0014*/ 	.word	0x00000000


	//----- nvinfo : EIATTR_FRAME_SIZE
	.align		4
.L_21:
        /*0018*/ 	.byte	0x04, 0x11
        /*001a*/ 	.short	(.L_23 - .L_22)
	.align		4
.L_22:
        /*001c*/ 	.word	index@($__internal_1_$__cuda_sm10x_tcgen05_guardrail_trap_phase_invalid_during_alloc)
        /*0020*/ 	.word	0x00000000


	//----- nvinfo : EIATTR_FRAME_SIZE
	.align		4
.L_23:
        /*0024*/ 	.byte	0x04, 0x11
        /*0026*/ 	.short	(.L_25 - .L_24)
	.align		4
.L_24:
        /*0028*/ 	.word	index@($__internal_0_$__cuda_sm10x_tcgen05_guardrail_trap_col_being_dealloced_not_returned_by_alloc)
        /*002c*/ 	.word	0x00000000


	//----- nvinfo : EIATTR_FRAME_SIZE
	.align		4
.L_25:
        /*0030*/ 	.byte	0x04, 0x11
        /*0032*/ 	.short	(.L_27 - .L_26)
	.align		4
.L_26:
        /*0034*/ 	.word	index@(_ZN7cutlass13device_kernelINS_4gemm6kernel13GemmUniversalIN4cute5tupleIJiiiiEEENS1_10collective13CollectiveMmaINS1_35MainloopSm100TmaUmmaWarpSpecializedILi3ELi2ELi2ENS5_IJNS4_1CILi1EEESB_SB_EEEEENS5_IJNSA_ILi128EEENSA_ILi256EEENSA_ILi64EEEEEENS_10bfloat16_tENS5_IJlSB_lEEESI_SJ_NS4_8TiledMMAINS4_8MMA_AtomIJNS4_20SM100_MMA_F16BF16_SSISI_SI_fLi128ELi256ELNS4_4UMMA5MajorE0ELSO_0ELNSN_7ScaleInE0ELSP_0EEEEEENS4_6LayoutISC_NS5_IJNSA_ILi0EEEST_ST_EEEEENS5_IJNS4_10UnderscoreESW_SW_EEEEENS4_13SM90_TMA_LOADENS4_14ComposedLayoutINS4_7SwizzleILi3ELi4ELi3EEENS4_18smem_ptr_flag_bitsILi16EEENSS_INS5_IJNSA_ILi8EEESG_EEENS5_IJSG_SB_EEEEEEEvNS4_8identityESZ_S19_vS1A_EENS_8epilogue10collective18CollectiveEpilogueINS1C_23Sm100TmaWarpSpecializedILi4ELi2ELi64ELb1ELb0EEEJSH_NS5_IJNSS_ISE_SB_EENSS_ISG_SB_EEEEESI_SJ_SI_SJ_NS1C_6fusion15FusionCallbacksIS1G_NS1K_23LinCombPerRowBiasEltActINS1C_6thread4ReLuESI_fSI_SI_fLi8ELNS_15FloatRoundStyleE2EEESH_S1J_JEEENS4_5SM1004TMEM4LOAD26SM100_TMEM_LOAD_32dp32b64xESZ_S19_NS4_39AutoVectorizingCopyWithAssumedAlignmentILi128EEENS4_14SM90_TMA_STOREES19_S1X_S1X_EEEvvEEEEvNT_6ParamsE)
        /*0038*/ 	.word	0x00000000


	//----- nvinfo : EIATTR_MIN_STACK_SIZE
	.align		4
.L_27:
        /*003c*/ 	.byte	0x04, 0x12
        /*003e*/ 	.short	(.L_29 - .L_28)
	.align		4
.L_28:
        /*0040*/ 	.word	index@(_ZN7cutlass13device_kernelINS_4gemm6kernel13GemmUniversalIN4cute5tupleIJiiiiEEENS1_10collective13CollectiveMmaINS1_35MainloopSm100TmaUmmaWarpSpecializedILi3ELi2ELi2ENS5_IJNS4_1CILi1EEESB_SB_EEEEENS5_IJNSA_ILi128EEENSA_ILi256EEENSA_ILi64EEEEEENS_10bfloat16_tENS5_IJlSB_lEEESI_SJ_NS4_8TiledMMAINS4_8MMA_AtomIJNS4_20SM100_MMA_F16BF16_SSISI_SI_fLi128ELi256ELNS4_4UMMA5MajorE0ELSO_0ELNSN_7ScaleInE0ELSP_0EEEEEENS4_6LayoutISC_NS5_IJNSA_ILi0EEEST_ST_EEEEENS5_IJNS4_10UnderscoreESW_SW_EEEEENS4_13SM90_TMA_LOADENS4_14ComposedLayoutINS4_7SwizzleILi3ELi4ELi3EEENS4_18smem_ptr_flag_bitsILi16EEENSS_INS5_IJNSA_ILi8EEESG_EEENS5_IJSG_SB_EEEEEEEvNS4_8identityESZ_S19_vS1A_EENS_8epilogue10collective18CollectiveEpilogueINS1C_23Sm100TmaWarpSpecializedILi4ELi2ELi64ELb1ELb0EEEJSH_NS5_IJNSS_ISE_SB_EENSS_ISG_SB_EEEEESI_SJ_SI_SJ_NS1C_6fusion15FusionCallbacksIS1G_NS1K_23LinCombPerRowBiasEltActINS1C_6thread4ReLuESI_fSI_SI_fLi8ELNS_15FloatRoundStyleE2EEESH_S1J_JEEENS4_5SM1004TMEM4LOAD26SM100_TMEM_LOAD_32dp32b64xESZ_S19_NS4_39AutoVectorizingCopyWithAssumedAlignmentILi128EEENS4_14SM90_TMA_STOREES19_S1X_S1X_EEEvvEEEEvNT_6ParamsE)
        /*0044*/ 	.word	0x00000000
.L_29:


//--------------------- .nv.compat                --------------------------
	.section	.nv.compat,"",@"SHT_CUDA_COMPAT_INFO"
	.align	4
        /*0000*/ 	.byte	0x02, 0x09, 0x01, 0x00, 0x02, 0x02, 0x02, 0x00, 0x02, 0x05, 0x05, 0x00, 0x03, 0x07, 0x01, 0x01
        /*0010*/ 	.byte	0x02, 0x03, 0x01, 0x00, 0x02, 0x06, 0x01, 0x00, 0x04, 0x0b, 0x08, 0x00, 0x09, 0x00, 0x00, 0x00
        /*0020*/ 	.byte	0x00, 0x00, 0x00, 0x00


//--------------------- .nv.info._ZN7cutlass13device_kernelINS_4gemm6kernel13GemmUniversalIN4cute5tupleIJiiiiEEENS1_10collective13CollectiveMmaINS1_35MainloopSm100TmaUmmaWarpSpecializedILi3ELi2ELi2ENS5_IJNS4_1CILi1EEESB_SB_EEEEENS5_IJNSA_ILi128EEENSA_ILi256EEENSA_ILi64EEEEEENS_10bfloat16_tENS5_IJlSB_lEEESI_SJ_NS4_8TiledMMAINS4_8MMA_AtomIJNS4_20SM100_MMA_F16BF16_SSISI_SI_fLi128ELi256ELNS4_4UMMA5MajorE0ELSO_0ELNSN_7ScaleInE0ELSP_0EEEEEENS4_6LayoutISC_NS5_IJNSA_ILi0EEEST_ST_EEEEENS5_IJNS4_10UnderscoreESW_SW_EEEEENS4_13SM90_TMA_LOADENS4_14ComposedLayoutINS4_7SwizzleILi3ELi4ELi3EEENS4_18smem_ptr_flag_bitsILi16EEENSS_INS5_IJNSA_ILi8EEESG_EEENS5_IJSG_SB_EEEEEEEvNS4_8identityESZ_S19_vS1A_EENS_8epilogue10collective18CollectiveEpilogueINS1C_23Sm100TmaWarpSpecializedILi4ELi2ELi64ELb1ELb0EEEJSH_NS5_IJNSS_ISE_SB_EENSS_ISG_SB_EEEEESI_SJ_SI_SJ_NS1C_6fusion15FusionCallbacksIS1G_NS1K_23LinCombPerRowBiasEltActINS1C_6thread4ReLuESI_fSI_SI_fLi8ELNS_15FloatRoundStyleE2EEESH_S1J_JEEENS4_5SM1004TMEM4LOAD26SM100_TMEM_LOAD_32dp32b64xESZ_S19_NS4_39AutoVectorizingCopyWithAssumedAlignmentILi128EEENS4_14SM90_TMA_STOREES19_S1X_S1X_EEEvvEEEEvNT_6ParamsE --------------------------
	.section	.nv.info._ZN7cutlass13device_kernelINS_4gemm6kernel13GemmUniversalIN4cute5tupleIJiiiiEEENS1_10collective13CollectiveMmaINS1_35MainloopSm100TmaUmmaWarpSpecializedILi3ELi2ELi2ENS5_IJNS4_1CILi1EEESB_SB_EEEEENS5_IJNSA_ILi128EEENSA_ILi256EEENSA_ILi64EEEEEENS_10bfloat16_tENS5_IJlSB_lEEESI_SJ_NS4_8TiledMMAINS4_8MMA_AtomIJNS4_20SM100_MMA_F16BF16_SSISI_SI_fLi128ELi256ELNS4_4UMMA5MajorE0ELSO_0ELNSN_7ScaleInE0ELSP_0EEEEEENS4_6LayoutISC_NS5_IJNSA_ILi0EEEST_ST_EEEEENS5_IJNS4_10UnderscoreESW_SW_EEEEENS4_13SM90_TMA_LOADENS4_14ComposedLayoutINS4_7SwizzleILi3ELi4ELi3EEENS4_18smem_ptr_flag_bitsILi16EEENSS_INS5_IJNSA_ILi8EEESG_EEENS5_IJSG_SB_EEEEEEEvNS4_8identityESZ_S19_vS1A_EENS_8epilogue10collective18CollectiveEpilogueINS1C_23Sm100TmaWarpSpecializedILi4ELi2ELi64ELb1ELb0EEEJSH_NS5_IJNSS_ISE_SB_EENSS_ISG_SB_EEEEESI_SJ_SI_SJ_NS1C_6fusion15FusionCallbacksIS1G_NS1K_23LinCombPerRowBiasEltActINS1C_6thread4ReLuESI_fSI_SI_fLi8ELNS_15FloatRoundStyleE2EEESH_S1J_JEEENS4_5SM1004TMEM4LOAD26SM100_TMEM_LOAD_32dp32b64xESZ_S19_NS4_39AutoVectorizingCopyWithAssumedAlignmentILi128EEENS4_14SM90_TMA_STOREES19_S1X_S1X_EEEvvEEEEvNT_6ParamsE,"",@"SHT_CUDA_INFO"
	.sectionflags	@""
	.align	4


	//----- nvinfo : EIATTR_CUDA_API_VERSION
	.align		4
        /*0000*/ 	.byte	0x04, 0x37
        /*0002*/ 	.short	(.L_31 - .L_30)
.L_30:
        /*0004*/ 	.word	0x00000082


	//----- nvinfo : EIATTR_KPARAM_INFO
	.align		4
.L_31:
        /*0008*/ 	.byte	0x04, 0x17
        /*000a*/ 	.short	(.L_33 - .L_32)
.L_32:
        /*000c*/ 	.word	0x00000000
        /*0010*/ 	.short	0x0000
        /*0012*/ 	.short	0x0000
        /*0014*/ 	.byte	0x00, 0xf0, 0x01, 0x20


	//----- nvinfo : EIATTR_AT_ENTRY_FRAGMENTS
	.align		4
.L_33:
        /*0018*/ 	.byte	0x04, 0x4f
        /*001a*/ 	.short	(.L_35 - .L_34)


	//   ....[0]....
.L_34:
        /*001c*/ 	.word	0x00000006


	//----- nvinfo : EIATTR_RESERVED_SMEM_USED
	.align		4
.L_35:
        /*0020*/ 	.byte	0x01, 0x41
	.zero		2


	//----- nvinfo : EIATTR_SPARSE_MMA_MASK
	.align		4
        /*0024*/ 	.byte	0x03, 0x50
        /*0026*/ 	.short	0x0000


	//----- nvinfo : EIATTR_TCGEN05_1CTA_USED
	.align		4
        /*0028*/ 	.byte	0x01, 0x51
	.zero		2


	//----- nvinfo : EIATTR_MAXREG_COUNT
	.align		4
        /*002c*/ 	.byte	0x03, 0x1b
        /*002e*/ 	.short	0x00ff


	//----- nvinfo : EIATTR_NUM_BARRIERS
	.align		4
        /*0030*/ 	.byte	0x02, 0x4c
        /*0032*/ 	.byte	0x07
	.zero		1


	//----- nvinfo : EIATTR_EXTERNS
	.align		4
        /*0034*/ 	.byte	0x04, 0x0f
        /*0036*/ 	.short	(.L_37 - .L_36)


	//   ....[0]....
	.align		4
.L_36:
        /*0038*/ 	.word	index@(__assertfail)


	//----- nvinfo : EIATTR_MERCURY_ISA_VERSION
	.align		4
.L_37:
        /*003c*/ 	.byte	0x03, 0x5f
        /*003e*/ 	.short	0x0101


	//----- nvinfo : EIATTR_INT_WARP_WIDE_INSTR_OFFSETS
	.align		4
        /*0040*/ 	.byte	0x04, 0x31
        /*0042*/ 	.short	(.L_39 - .L_38)


	//   ....[0]....
.L_38:
        /*0044*/ 	.word	0x00001d40


	//   ....[1]....
        /*0048*/ 	.word	0x000035e0


	//   ....[2]....
        /*004c*/ 	.word	0x00003600


	//   ....[3]....
        /*0050*/ 	.word	0x00003630


	//   ....[4]....
        /*0054*/ 	.word	0x00003f70


	//   ....[5]....
        /*0058*/ 	.word	0x00003fd0


	//   ....[6]....
        /*005c*/ 	.word	0x000040c0


	//   ....[7]....
        /*0060*/ 	.word	0x00004140


	//   ....[8]....
        /*0064*/ 	.word	0x00004250


	//   ....[9]....
        /*0068*/ 	.word	0x000042e0


	//   ....[10]....
        /*006c*/ 	.word	0x000044c0


	//   ....[11]....
        /*0070*/ 	.word	0x00004620


	//   ....[12]....
        /*0074*/ 	.word	0x00005650


	//----- nvinfo : EIATTR_COOP_GROUP_MASK_REGIDS
	.align		4
.L_39:
        /*0078*/ 	.byte	0x04, 0x29
        /*007a*/ 	.short	(.L_41 - .L_40)


	//   ....[0]....
.L_40:
        /*007c*/ 	.word	0xffffffff


	//   ....[1]....
        /*0080*/ 	.word	0xffffffff


	//   ....[2]....
        /*0084*/ 	.word	0xffffffff


	//   ....[3]....
        /*0088*/ 	.word	0xffffffff


	//   ....[4]....
        /*008c*/ 	.word	0xffffffff


	//   ....[5]....
        /*0090*/ 	.word	0xffffffff


	//   ....[6]....
        /*0094*/ 	.word	0xffffffff


	//   ....[7]....
        /*0098*/ 	.word	0xffffffff


	//   ....[8]....
        /*009c*/ 	.word	0xffffffff


	//   ....[9]....
        /*00a0*/ 	.word	0xffffffff


	//   ....[10]....
        /*00a4*/ 	.word	0xffffffff


	//   ....[11]....
        /*00a8*/ 	.word	0xffffffff


	//   ....[12]....
        /*00ac*/ 	.word	0xffffffff


	//----- nvinfo : EIATTR_COOP_GROUP_INSTR_OFFSETS
	.align		4
.L_41:
        /*00b0*/ 	.byte	0x04, 0x28
        /*00b2*/ 	.short	(.L_43 - .L_42)


	//   ....[0]....
.L_42:
        /*00b4*/ 	.word	0x00000090


	//   ....[1]....
        /*00b8*/ 	.word	0x000004a0


	//   ....[2]....
        /*00bc*/ 	.word	0x000005f0


	//   ....[3]....
        /*00c0*/ 	.word	0x00000790


	//   ....[4]....
        /*00c4*/ 	.word	0x00000890


	//   ....[5]....
        /*00c8*/ 	.word	0x00000a00


	//   ....[6]....
        /*00cc*/ 	.word	0x00000b60


	//   ....[7]....
        /*00d0*/ 	.word	0x00001c20


	//   ....[8]....
        /*00d4*/ 	.word	0x00002970


	//   ....[9]....
        /*00d8*/ 	.word	0x00002b80


	//   ....[10]....
        /*00dc*/ 	.word	0x00002bb0


	//   ....[11]....
        /*00e0*/ 	.word	0x000034c0


	//   ....[12]....
        /*00e4*/ 	.word	0x000036f0


	//----- nvinfo : EIATTR_VRC_CTA_INIT_COUNT
	.align		4
.L_43:
        /*00e8*/ 	.byte	0x02, 0x4a
        /*00ea*/ 	.byte	0x80
	.zero		1


	//----- nvinfo : EIATTR_SYSCALL_OFFSETS
	.align		4
        /*00ec*/ 	.byte	0x04, 0x46
        /*00ee*/ 	.short	(.L_45 - .L_44)


	//   ....[0]....
.L_44:
        /*00f0*/ 	.word	0x00005110


	//   ....[1]....
        /*00f4*/ 	.word	0x00005200


	//   ....[2]....
        /*00f8*/ 	.word	0x00005d60


	//   ....[3]....
        /*00fc*/ 	.word	0x000071b0


	//   ....[4]....
        /*0100*/ 	.word	0x000085d0


	//   ....[5]....
        /*0104*/ 	.word	0x000099e0


	//----- nvinfo : EIATTR_MBARRIER_INSTR_OFFSETS
	.align		4
.L_45:
        /*0108*/ 	.byte	0x04, 0x39
        /*010a*/ 	.short	(.L_47 - .L_46)


	//   ....[0]....
.L_46:
        /*010c*/ 	.word	0x00000580
        /*0110*/ 	.word	0x000000ff
        /*0114*/ 	.word	0x00000000
        /*0118*/ 	.short	0x0100
        /*011a*/ 	.byte	0x05
	.zero		1


	//   ....[1]....
        /*011c*/ 	.word	0x00000590
        /*0120*/ 	.word	0x000000ff
        /*0124*/ 	.word	0x00000018
        /*0128*/ 	.short	0x0100
        /*012a*/ 	.byte	0x05
	.zero		1


	//   ....[2]....
        /*012c*/ 	.word	0x000005a0
        /*0130*/ 	.word	0x000000ff
        /*0134*/ 	.word	0x00000008
        /*0138*/ 	.short	0x0100
        /*013a*/ 	.byte	0x05
	.zero		1


	//   ....[3]....
        /*013c*/ 	.word	0x000005b0
        /*0140*/ 	.word	0x000000ff
        /*0144*/ 	.word	0x00000020
        /*0148*/ 	.short	0x0100
        /*014a*/ 	.byte	0x05
	.zero		1


	//   ....[4]....
        /*014c*/ 	.word	0x000005c0
        /*0150*/ 	.word	0x000000ff
        /*0154*/ 	.word	0x00000010
        /*0158*/ 	.short	0x0100
        /*015a*/ 	.byte	0x05
	.zero		1


	//   ....[5]....
        /*015c*/ 	.word	0x000005d0
        /*0160*/ 	.word	0x000000ff
        /*0164*/ 	.word	0x00000028
        /*0168*/ 	.short	0x0100
        /*016a*/ 	.byte	0x05
	.zero		1


	//   ....[6]....
        /*016c*/ 	.word	0x00000700
        /*0170*/ 	.word	0x000000ff
        /*0174*/ 	.word	0x00000030
        /*0178*/ 	.short	0x0100
        /*017a*/ 	.byte	0x07
	.zero		1


	//   ....[7]....
        /*017c*/ 	.word	0x00000710
        /*0180*/ 	.word	0x000000ff
        /*0184*/ 	.word	0x00000050
        /*0188*/ 	.short	0x0100
        /*018a*/ 	.byte	0x07
	.zero		1


	//   ....[8]....
        /*018c*/ 	.word	0x00000720
        /*0190*/ 	.word	0x000000ff
        /*0194*/ 	.word	0x00000038
        /*0198*/ 	.short	0x0100
        /*019a*/ 	.byte	0x07
	.zero		1


	//   ....[9]....
        /*019c*/ 	.word	0x00000730
        /*01a0*/ 	.word	0x000000ff
        /*01a4*/ 	.word	0x00000058
        /*01a8*/ 	.short	0x0100
        /*01aa*/ 	.byte	0x07
	.zero		1


	//   ....[10]....
        /*01ac*/ 	.word	0x00000740
        /*01b0*/ 	.word	0x000000ff
        /*01b4*/ 	.word	0x00000040
        /*01b8*/ 	.short	0x0100
        /*01ba*/ 	.byte	0x07
	.zero		1


	//   ....[11]....
        /*01bc*/ 	.word	0x00000750
        /*01c0*/ 	.word	0x000000ff
        /*01c4*/ 	.word	0x00000060
        /*01c8*/ 	.short	0x0100
        /*01ca*/ 	.byte	0x07
	.zero		1


	//   ....[12]....
        /*01cc*/ 	.word	0x00000760
        /*01d0*/ 	.word	0x000000ff
        /*01d4*/ 	.word	0x00000048
        /*01d8*/ 	.short	0x0100
        /*01da*/ 	.byte	0x07
	.zero		1


	//   ....[13]....
        /*01dc*/ 	.word	0x00000770
        /*01e0*/ 	.word	0x000000ff
        /*01e4*/ 	.word	0x00000068
        /*01e8*/ 	.short	0x0100
        /*01ea*/ 	.byte	0x07
	.zero		1


	//   ....[14]....
        /*01ec*/ 	.word	0x00000860
        /*01f0*/ 	.word	0x000000ff
        /*01f4*/ 	.word	0x00000070
        /*01f8*/ 	.short	0x0100
        /*01fa*/ 	.byte	0x05
	.zero		1


	//   ....[15]....
        /*01fc*/ 	.word	0x00000870
        /*0200*/ 	.word	0x000000ff
        /*0204*/ 	.word	0x00000078
        /*0208*/ 	.short	0x0100
        /*020a*/ 	.byte	0x05
	.zero		1


	//   ....[16]....
        /*020c*/ 	.word	0x000009b0
        /*0210*/ 	.word	0x000000ff
        /*0214*/ 	.word	0x00000080
        /*0218*/ 	.short	0x0100
        /*021a*/ 	.byte	0x05
	.zero		1


	//   ....[17]....
        /*021c*/ 	.word	0x000009c0
        /*0220*/ 	.word	0x000000ff
        /*0224*/ 	.word	0x00000090
        /*0228*/ 	.short	0x0100
        /*022a*/ 	.byte	0x05
	.zero		1


	//   ....[18]....
        /*022c*/ 	.word	0x000009d0
        /*0230*/ 	.word	0x000000ff
        /*0234*/ 	.word	0x00000088
        /*0238*/ 	.short	0x0100
        /*023a*/ 	.byte	0x05
	.zero		1


	//   ....[19]....
        /*023c*/ 	.word	0x000009e0
        /*0240*/ 	.word	0x000000ff
        /*0244*/ 	.word	0x00000098
        /*0248*/ 	.short	0x0100
        /*024a*/ 	.byte	0x05
	.zero		1


	//   ....[20]....
        /*024c*/ 	.word	0x00000b10
        /*0250*/ 	.word	0x000000ff
        /*0254*/ 	.word	0x000000a0
        /*0258*/ 	.short	0x0100
        /*025a*/ 	.byte	0x07
	.zero		1


	//   ....[21]....
        /*025c*/ 	.word	0x00000b20
        /*0260*/ 	.word	0x000000ff
        /*0264*/ 	.word	0x000000b0
        /*0268*/ 	.short	0x0100
        /*026a*/ 	.byte	0x07
	.zero		1


	//   ....[22]....
        /*026c*/ 	.word	0x00000b30
        /*0270*/ 	.word	0x000000ff
        /*0274*/ 	.word	0x000000a8
        /*0278*/ 	.short	0x0100
        /*027a*/ 	.byte	0x07
	.zero		1


	//   ....[23]....
        /*027c*/ 	.word	0x00000b40
        /*0280*/ 	.word	0x000000ff
        /*0284*/ 	.word	0x000000b8
        /*0288*/ 	.short	0x0100
        /*028a*/ 	.byte	0x07
	.zero		1


	//   ....[24]....
        /*028c*/ 	.word	0x00000c30
        /*0290*/ 	.word	0x000000ff
        /*0294*/ 	.word	0x000000c0
        /*0298*/ 	.short	0x0100
        /*029a*/ 	.byte	0x05
	.zero		1


	//   ....[25]....
        /*029c*/ 	.word	0x00000c40
        /*02a0*/ 	.word	0x000000ff
        /*02a4*/ 	.word	0x000000d0
        /*02a8*/ 	.short	0x0100
        /*02aa*/ 	.byte	0x05
	.zero		1


	//   ....[26]....
        /*02ac*/ 	.word	0x00000c50
        /*02b0*/ 	.word	0x000000ff
        /*02b4*/ 	.word	0x000000c8
        /*02b8*/ 	.short	0x0100
        /*02ba*/ 	.byte	0x05
	.zero		1


	//   ....[27]....
        /*02bc*/ 	.word	0x00000c60
        /*02c0*/ 	.word	0x000000ff
        /*02c4*/ 	.word	0x000000d8
        /*02c8*/ 	.short	0x0100
        /*02ca*/ 	.byte	0x05
	.zero		1


	//   ....[28]....
        /*02cc*/ 	.word	0x00001510
        /*02d0*/ 	.word	0x00000003
        /*02d4*/ 	.word	0x000000d0
        /*02d8*/ 	.short	0x010a
        /*02da*/ 	.byte	0xff
	.zero		1


	//   ....[29]....
        /*02dc*/ 	.word	0x00001540
        /*02e0*/ 	.word	0x00000003
        /*02e4*/ 	.word	0x000000c0
        /*02e8*/ 	.short	0x0101
        /*02ea*/ 	.byte	0xff
	.zero		1


	//   ....[30]....
        /*02ec*/ 	.word	0x00001610
        /*02f0*/ 	.word	0x000000ff
        /*02f4*/ 	.word	0x00000018
        /*02f8*/ 	.short	0x010a
        /*02fa*/ 	.byte	0x08
	.zero		1


	//   ....[31]....
        /*02fc*/ 	.word	0x000016b0
        /*0300*/ 	.word	0x000000ff
        /*0304*/ 	.word	0x00000018
        /*0308*/ 	.short	0x010a
        /*030a*/ 	.byte	0x29
	.zero		1


	//   ....[32]....
        /*030c*/ 	.word	0x00001800
        /*0310*/ 	.word	0x000000ff
        /*0314*/ 	.word	0x00000018
        /*0318*/ 	.short	0x010a
        /*031a*/ 	.byte	0x08
	.zero		1


	//   ....[33]....
        /*031c*/ 	.word	0x00001930
        /*0320*/ 	.word	0x000000ff
        /*0324*/ 	.word	0x00000078
        /*0328*/ 	.short	0x0101
        /*032a*/ 	.byte	0x04
	.zero		1


	//   ....[34]....
        /*032c*/ 	.word	0x00001940
        /*0330*/ 	.word	0x000000ff
        /*0334*/ 	.word	0x00000018
        /*0338*/ 	.short	0x010a
        /*033a*/ 	.byte	0x08
	.zero		1


	//   ....[35]....
        /*033c*/ 	.word	0x000019c0
        /*0340*/ 	.word	0x000000ff
        /*0344*/ 	.word	0x00000018
        /*0348*/ 	.short	0x010a
        /*034a*/ 	.byte	0x11
	.zero		1


	//   ....[36]....
        /*034c*/ 	.word	0x00001b10
        /*0350*/ 	.word	0x000000ff
        /*0354*/ 	.word	0x00000018
        /*0358*/ 	.short	0x010a
        /*035a*/ 	.byte	0x08
	.zero		1


	//   ....[37]....
        /*035c*/ 	.word	0x00001c50
        /*0360*/ 	.word	0x00000002
        /*0364*/ 	.word	0x00000080
        /*0368*/ 	.short	0x010a
        /*036a*/ 	.byte	0xff
	.zero		1


	//   ....[38]....
        /*036c*/ 	.word	0x00001d10
        /*0370*/ 	.word	0x00000002
        /*0374*/ 	.word	0x00000000
        /*0378*/ 	.short	0x0101
        /*037a*/ 	.byte	0xff
	.zero		1


	//   ....[39]....
        /*037c*/ 	.word	0x00002270
        /*0380*/ 	.word	0x000000ff
        /*0384*/ 	.word	0x00000000
        /*0388*/ 	.short	0x010a
        /*038a*/ 	.byte	0x05
	.zero		1


	//   ....[40]....
        /*038c*/ 	.word	0x00002300
        /*0390*/ 	.word	0x000000ff
        /*0394*/ 	.word	0x00000000
        /*0398*/ 	.short	0x010a
        /*039a*/ 	.byte	0x05
	.zero		1


	//   ....[41]....
        /*039c*/ 	.word	0x000023a0
        /*03a0*/ 	.word	0x00000000
        /*03a4*/ 	.word	0x00000000
        /*03a8*/ 	.short	0x010a
        /*03aa*/ 	.byte	0xff
	.zero		1


	//   ....[42]....
        /*03ac*/ 	.word	0x000024c0
        /*03b0*/ 	.word	0x00000000
        /*03b4*/ 	.word	0x000000c0
        /*03b8*/ 	.short	0x010a
        /*03ba*/ 	.byte	0xff
	.zero		1


	//   ....[43]....
        /*03bc*/ 	.word	0x00002530
        /*03c0*/ 	.word	0x00000004
        /*03c4*/ 	.word	0x00000000
        /*03c8*/ 	.short	0x0101
        /*03ca*/ 	.byte	0xff
	.zero		1


	//   ....[44]....
        /*03cc*/ 	.word	0x00002550
        /*03d0*/ 	.word	0x000000ff
        /*03d4*/ 	.word	0x00000090
        /*03d8*/ 	.short	0x010a
        /*03da*/ 	.byte	0x05
	.zero		1


	//   ....[45]....
        /*03dc*/ 	.word	0x00002670
        /*03e0*/ 	.word	0x00000000
        /*03e4*/ 	.word	0x00000080
        /*03e8*/ 	.short	0x010a
        /*03ea*/ 	.byte	0xff
	.zero		1


	//   ....[46]....
        /*03ec*/ 	.word	0x00002770
        /*03f0*/ 	.word	0x00000000
        /*03f4*/ 	.word	0x00000000
        /*03f8*/ 	.short	0x0101
        /*03fa*/ 	.byte	0xff
	.zero		1


	//   ....[47]....
        /*03fc*/ 	.word	0x00002800
        /*0400*/ 	.word	0x000000ff
        /*0404*/ 	.word	0x00000090
        /*0408*/ 	.short	0x0106
        /*040a*/ 	.byte	0x05
	.zero		1


	//   ....[48]....
        /*040c*/ 	.word	0x00002820
        /*0410*/ 	.word	0x000000ff
        /*0414*/ 	.word	0x00000090
        /*0418*/ 	.short	0x010a
        /*041a*/ 	.byte	0x05
	.zero		1


	//   ....[49]....
        /*041c*/ 	.word	0x000028b0
        /*0420*/ 	.word	0x000000ff
        /*0424*/ 	.word	0x00000090
        /*0428*/ 	.short	0x0106
        /*042a*/ 	.byte	0x04
	.zero		1


	//   ....[50]....
        /*042c*/ 	.word	0x000028f0
        /*0430*/ 	.word	0x00000000
        /*0434*/ 	.word	0x00000090
        /*0438*/ 	.short	0x010a
        /*043a*/ 	.byte	0xff
	.zero		1


	//   ....[51]....
        /*043c*/ 	.word	0x00002e30
        /*0440*/ 	.word	0x00000000
        /*0444*/ 	.word	0x00000080
        /*0448*/ 	.short	0x010a
        /*044a*/ 	.byte	0xff
	.zero		1


	//   ....[52]....
        /*044c*/ 	.word	0x00002f40
        /*0450*/ 	.word	0x00000003
        /*0454*/ 	.word	0x00000000
        /*0458*/ 	.short	0x0101
        /*045a*/ 	.byte	0xff
	.zero		1


	//   ....[53]....
        /*045c*/ 	.word	0x00002f50
        /*0460*/ 	.word	0x000000ff
        /*0464*/ 	.word	0x00000000
        /*0468*/ 	.short	0x010a
        /*046a*/ 	.byte	0x06
	.zero		1


	//   ....[54]....
        /*046c*/ 	.word	0x00002f70
        /*0470*/ 	.word	0x000000ff
        /*0474*/ 	.word	0x000000b0
        /*0478*/ 	.short	0x010a
        /*047a*/ 	.byte	0x07
	.zero		1


	//   ....[55]....
        /*047c*/ 	.word	0x00003040
        /*0480*/ 	.word	0x000000ff
        /*0484*/ 	.word	0x00000000
        /*0488*/ 	.short	0x010a
        /*048a*/ 	.byte	0x06
	.zero		1


	//   ....[56]....
        /*048c*/ 	.word	0x00003170
        /*0490*/ 	.word	0x000000ff
        /*0494*/ 	.word	0x00000000
        /*0498*/ 	.short	0x010a
        /*049a*/ 	.byte	0x1a
	.zero		1


	//   ....[57]....
        /*049c*/ 	.word	0x00003410
        /*04a0*/ 	.word	0x000000ff
        /*04a4*/ 	.word	0x00000000
        /*04a8*/ 	.short	0x010a
        /*04aa*/ 	.byte	0x06
	.zero		1


	//   ....[58]....
        /*04ac*/ 	.word	0x000034a0
        /*04b0*/ 	.word	0x000000ff
        /*04b4*/ 	.word	0x00000000
        /*04b8*/ 	.short	0x010a
        /*04ba*/ 	.byte	0x07
	.zero		1


	//   ....[59]....
        /*04bc*/ 	.word	0x00003920
        /*04c0*/ 	.word	0x00000000
        /*04c4*/ 	.word	0x00000080
        /*04c8*/ 	.short	0x010a
        /*04ca*/ 	.byte	0xff
	.zero		1


	//   ....[60]....
        /*04cc*/ 	.word	0x000039e0
        /*04d0*/ 	.word	0x00000000
        /*04d4*/ 	.word	0x00000000
        /*04d8*/ 	.short	0x0101
        /*04da*/ 	.byte	0xff
	.zero		1


	//   ....[61]....
        /*04dc*/ 	.word	0x00003d00
        /*04e0*/ 	.word	0x000000ff
        /*04e4*/ 	.word	0x00000078
        /*04e8*/ 	.short	0x010a
        /*04ea*/ 	.byte	0x06
	.zero		1


	//   ....[62]....
        /*04ec*/ 	.word	0x00003ef0
        /*04f0*/ 	.word	0x000000ff
        /*04f4*/ 	.word	0x00000050
        /*04f8*/ 	.short	0x010a
        /*04fa*/ 	.byte	0x06
	.zero		1


	//   ....[63]....
        /*04fc*/ 	.word	0x00004070
        /*0500*/ 	.word	0x000000ff
        /*0504*/ 	.word	0x00000030
        /*0508*/ 	.short	0x010b
        /*050a*/ 	.byte	0x06
	.zero		1


	//   ....[64]....
        /*050c*/ 	.word	0x00004080
        /*0510*/ 	.word	0x000000ff
        /*0514*/ 	.word	0x00000000
        /*0518*/ 	.short	0x0101
        /*051a*/ 	.byte	0x08
	.zero		1


	//   ....[65]....
        /*051c*/ 	.word	0x00004090
        /*0520*/ 	.word	0x000000ff
        /*0524*/ 	.word	0x00000058
        /*0528*/ 	.short	0x010a
        /*052a*/ 	.byte	0x06
	.zero		1


	//   ....[66]....
        /*052c*/ 	.word	0x000041f0
        /*0530*/ 	.word	0x000000ff
        /*0534*/ 	.word	0x00000038
        /*0538*/ 	.short	0x010b
        /*053a*/ 	.byte	0x06
	.zero		1


	//   ....[67]....
        /*053c*/ 	.word	0x00004200
        /*0540*/ 	.word	0x000000ff
        /*0544*/ 	.word	0x00000000
        /*0548*/ 	.short	0x0101
        /*054a*/ 	.byte	0x08
	.zero		1


	//   ....[68]....
        /*054c*/ 	.word	0x00004210
        /*0550*/ 	.word	0x000000ff
        /*0554*/ 	.word	0x00000060
        /*0558*/ 	.short	0x010a
        /*055a*/ 	.byte	0x06
	.zero		1


	//   ....[69]....
        /*055c*/ 	.word	0x000043b0
        /*0560*/ 	.word	0x000000ff
        /*0564*/ 	.word	0x00000040
        /*0568*/ 	.short	0x010b
        /*056a*/ 	.byte	0x06
	.zero		1


	//   ....[70]....
        /*056c*/ 	.word	0x00004420
        /*0570*/ 	.word	0x000000ff
        /*0574*/ 	.word	0x00000000
        /*0578*/ 	.short	0x0101
        /*057a*/ 	.byte	0x08
	.zero		1


	//   ....[71]....
        /*057c*/ 	.word	0x00004450
        /*0580*/ 	.word	0x000000ff
        /*0584*/ 	.word	0x00000068
        /*0588*/ 	.short	0x010a
        /*058a*/ 	.byte	0x06
	.zero		1


	//   ....[72]....
        /*058c*/ 	.word	0x00004660
        /*0590*/ 	.word	0x000000ff
        /*0594*/ 	.word	0x00000048
        /*0598*/ 	.short	0x010b
        /*059a*/ 	.byte	0x06
	.zero		1


	//   ....[73]....
        /*059c*/ 	.word	0x00004680
        /*05a0*/ 	.word	0x000000ff
        /*05a4*/ 	.word	0x00000000
        /*05a8*/ 	.short	0x0101
        /*05aa*/ 	.byte	0x07
	.zero		1


	//   ....[74]....
        /*05ac*/ 	.word	0x000046b0
        /*05b0*/ 	.word	0x000000ff
        /*05b4*/ 	.word	0x00000050
        /*05b8*/ 	.short	0x010a
        /*05ba*/ 	.byte	0x06
	.zero		1


	//   ....[75]....
        /*05bc*/ 	.word	0x000046d0
        /*05c0*/ 	.word	0x000000ff
        /*05c4*/ 	.word	0x00000058
        /*05c8*/ 	.short	0x010a
        /*05ca*/ 	.byte	0x06
	.zero		1


	//   ....[76]....
        /*05cc*/ 	.word	0x000046f0
        /*05d0*/ 	.word	0x000000ff
        /*05d4*/ 	.word	0x00000060
        /*05d8*/ 	.short	0x010a
        /*05da*/ 	.byte	0x06
	.zero		1


	//   ....[77]....
        /*05dc*/ 	.word	0x00004730
        /*05e0*/ 	.word	0x00000000
        /*05e4*/ 	.word	0x00000068
        /*05e8*/ 	.short	0x010a
        /*05ea*/ 	.byte	0xff
	.zero		1


	//   ....[78]....
        /*05ec*/ 	.word	0x00004ad0
        /*05f0*/ 	.word	0x00000000
        /*05f4*/ 	.word	0x00000080
        /*05f8*/ 	.short	0x010a
        /*05fa*/ 	.byte	0xff
	.zero		1


	//   ....[79]....
        /*05fc*/ 	.word	0x00004be0
        /*0600*/ 	.word	0x00000000
        /*0604*/ 	.word	0x00000000
        /*0608*/ 	.short	0x0101
        /*060a*/ 	.byte	0xff
	.zero		1


	//   ....[80]....
        /*060c*/ 	.word	0x00005810
        /*0610*/ 	.word	0x000000ff
        /*0614*/ 	.word	0x00000030
        /*0618*/ 	.short	0x010a
        /*061a*/ 	.byte	0x29
	.zero		1


	//   ....[81]....
        /*061c*/ 	.word	0x00005910
        /*0620*/ 	.word	0x00000093
        /*0624*/ 	.word	0x000000a0
        /*0628*/ 	.short	0x010a
        /*062a*/ 	.byte	0xff
	.zero		1


	//   ....[82]....
        /*062c*/ 	.word	0x00005b10
        /*0630*/ 	.word	0x000000ff
        /*0634*/ 	.word	0x00000030
        /*0638*/ 	.short	0x010a
        /*063a*/ 	.byte	0x29
	.zero		1


	//   ....[83]....
        /*063c*/ 	.word	0x00005c40
        /*0640*/ 	.word	0x00000093
        /*0644*/ 	.word	0x000000a0
        /*0648*/ 	.short	0x010a
        /*064a*/ 	.byte	0xff
	.zero		1


	//   ....[84]....
        /*064c*/ 	.word	0x00006e50
        /*0650*/ 	.word	0x00000000
        /*0654*/ 	.word	0x00000000
        /*0658*/ 	.short	0x0101
        /*065a*/ 	.byte	0xff
	.zero		1


	//   ....[85]....
        /*065c*/ 	.word	0x00006e60
        /*0660*/ 	.word	0x00000003
        /*0664*/ 	.word	0x00000030
        /*0668*/ 	.short	0x010a
        /*066a*/ 	.byte	0xff
	.zero		1


	//   ....[86]....
        /*066c*/ 	.word	0x00006f40
        /*0670*/ 	.word	0x00000003
        /*0674*/ 	.word	0x00000030
        /*0678*/ 	.short	0x010a
        /*067a*/ 	.byte	0xff
	.zero		1


	//   ....[87]....
        /*067c*/ 	.word	0x00008270
        /*0680*/ 	.word	0x000000e2
        /*0684*/ 	.word	0x00000000
        /*0688*/ 	.short	0x0101
        /*068a*/ 	.byte	0xff
	.zero		1


	//   ....[88]....
        /*068c*/ 	.word	0x00008290
        /*0690*/ 	.word	0x00000000
        /*0694*/ 	.word	0x00000030
        /*0698*/ 	.short	0x010a
        /*069a*/ 	.byte	0xff
	.zero		1


	//   ....[89]....
        /*069c*/ 	.word	0x00008360
        /*06a0*/ 	.word	0x00000000
        /*06a4*/ 	.word	0x00000030
        /*06a8*/ 	.short	0x010a
        /*06aa*/ 	.byte	0xff
	.zero		1


	//   ....[90]....
        /*06ac*/ 	.word	0x00009690
        /*06b0*/ 	.word	0x00000046
        /*06b4*/ 	.word	0x00000000
        /*06b8*/ 	.short	0x0101
        /*06ba*/ 	.byte	0xff
	.zero		1


	//   ....[91]....
        /*06bc*/ 	.word	0x000096b0
        /*06c0*/ 	.word	0x00000003
        /*06c4*/ 	.word	0x00000030
        /*06c8*/ 	.short	0x010a
        /*06ca*/ 	.byte	0xff
	.zero		1


	//   ....[92]....
        /*06cc*/ 	.word	0x00009780
        /*06d0*/ 	.word	0x00000003
        /*06d4*/ 	.word	0x00000030
        /*06d8*/ 	.short	0x010a
        /*06da*/ 	.byte	0xff
	.zero		1


	//   ....[93]....
        /*06dc*/ 	.word	0x00009b60
        /*06e0*/ 	.word	0x000000ff
        /*06e4*/ 	.word	0x00000000
        /*06e8*/ 	.short	0x0101
        /*06ea*/ 	.byte	0x05
	.zero		1


	//   ....[94]....
        /*06ec*/ 	.word	0x0000ab00
        /*06f0*/ 	.word	0x00000000
        /*06f4*/ 	.word	0x00000000
        /*06f8*/ 	.short	0x0101
        /*06fa*/ 	.byte	0xff
	.zero		1


	//   ....[95]....
        /*06fc*/ 	.word	0x0000ad90
        /*0700*/ 	.word	0x000000ff
        /*0704*/ 	.word	0x00000000
        /*0708*/ 	.short	0x0101
        /*070a*/ 	.byte	0x04
	.zero		1


	//   ....[96]....
        /*070c*/ 	.word	0x0000adb0
        /*0710*/ 	.word	0x00000003
        /*0714*/ 	.word	0x000000d0
        /*0718*/ 	.short	0x010a
        /*071a*/ 	.byte	0xff
	.zero		1


	//   ....[97]....
        /*071c*/ 	.word	0x0000ae10
        /*0720*/ 	.word	0x00000002
        /*0724*/ 	.word	0x00000018
        /*0728*/ 	.short	0x010a
        /*072a*/ 	.byte	0xff
	.zero		1


	//   ....[98]....
        /*072c*/ 	.word	0x0000ae70
        /*0730*/ 	.word	0x00000002
        /*0734*/ 	.word	0x00000018
        /*0738*/ 	.short	0x010a
        /*073a*/ 	.byte	0xff
	.zero		1


	//   ....[99]....
        /*073c*/ 	.word	0x0000aec0
        /*0740*/ 	.word	0x00000002
        /*0744*/ 	.word	0x00000080
        /*0748*/ 	.short	0x010a
        /*074a*/ 	.byte	0xff
	.zero		1


	//   ....[100]....
        /*074c*/ 	.word	0x0000af20
        /*0750*/ 	.word	0x00000000
        /*0754*/ 	.word	0x00000000
        /*0758*/ 	.short	0x010a
        /*075a*/ 	.byte	0xff
	.zero		1


	//   ....[101]....
        /*075c*/ 	.word	0x0000af80
        /*0760*/ 	.word	0x00000000
        /*0764*/ 	.word	0x00000000
        /*0768*/ 	.short	0x010a
        /*076a*/ 	.byte	0xff
	.zero		1


	//   ....[102]....
        /*076c*/ 	.word	0x0000afd0
        /*0770*/ 	.word	0x00000000
        /*0774*/ 	.word	0x000000c0
        /*0778*/ 	.short	0x010a
        /*077a*/ 	.byte	0xff
	.zero		1


	//   ....[103]....
        /*077c*/ 	.word	0x0000b030
        /*0780*/ 	.word	0x00000000
        /*0784*/ 	.word	0x00000090
        /*0788*/ 	.short	0x010a
        /*078a*/ 	.byte	0xff
	.zero		1


	//   ....[104]....
        /*078c*/ 	.word	0x0000b080
        /*0790*/ 	.word	0x00000000
        /*0794*/ 	.word	0x00000080
        /*0798*/ 	.short	0x010a
        /*079a*/ 	.byte	0xff
	.zero		1


	//   ....[105]....
        /*079c*/ 	.word	0x0000b0e0
        /*07a0*/ 	.word	0x00000000
        /*07a4*/ 	.word	0x00000090
        /*07a8*/ 	.short	0x010a
        /*07aa*/ 	.byte	0xff
	.zero		1


	//   ....[106]....
        /*07ac*/ 	.word	0x0000b130
        /*07b0*/ 	.word	0x00000000
        /*07b4*/ 	.word	0x00000080
        /*07b8*/ 	.short	0x010a
        /*07ba*/ 	.byte	0xff
	.zero		1


	//   ....[107]....
        /*07bc*/ 	.word	0x0000b190
        /*07c0*/ 	.word	0x00000003
        /*07c4*/ 	.word	0x000000b0
        /*07c8*/ 	.short	0x010a
        /*07ca*/ 	.byte	0xff
	.zero		1


	//   ....[108]....
        /*07cc*/ 	.word	0x0000b1f0
        /*07d0*/ 	.word	0x00000000
        /*07d4*/ 	.word	0x00000000
        /*07d8*/ 	.short	0x010a
        /*07da*/ 	.byte	0xff
	.zero		1


	//   ....[109]....
        /*07dc*/ 	.word	0x0000b250
        /*07e0*/ 	.word	0x00000000
        /*07e4*/ 	.word	0x00000000
        /*07e8*/ 	.short	0x010a
        /*07ea*/ 	.byte	0xff
	.zero		1


	//   ....[110]....
        /*07ec*/ 	.word	0x0000b2b0
        /*07f0*/ 	.word	0x00000000
        /*07f4*/ 	.word	0x00000000
        /*07f8*/ 	.short	0x010a
        /*07fa*/ 	.byte	0xff
	.zero		1


	//   ....[111]....
        /*07fc*/ 	.word	0x0000b300
        /*0800*/ 	.word	0x00000000
        /*0804*/ 	.word	0x00000080
        /*0808*/ 	.short	0x010a
        /*080a*/ 	.byte	0xff
	.zero		1


	//   ....[112]....
        /*080c*/ 	.word	0x0000b360
        /*0810*/ 	.word	0x00000000
        /*0814*/ 	.word	0x00000078
        /*0818*/ 	.short	0x010a
        /*081a*/ 	.byte	0xff
	.zero		1


	//   ....[113]....
        /*081c*/ 	.word	0x0000b3c0
        /*0820*/ 	.word	0x00000000
        /*0824*/ 	.word	0x00000050
        /*0828*/ 	.short	0x010a
        /*082a*/ 	.byte	0xff
	.zero		1


	//   ....[114]....
        /*082c*/ 	.word	0x0000b420
        /*0830*/ 	.word	0x00000000
        /*0834*/ 	.word	0x00000058
        /*0838*/ 	.short	0x010a
        /*083a*/ 	.byte	0xff
	.zero		1


	//   ....[115]....
        /*083c*/ 	.word	0x0000b480
        /*0840*/ 	.word	0x00000000
        /*0844*/ 	.word	0x00000060
        /*0848*/ 	.short	0x010a
        /*084a*/ 	.byte	0xff
	.zero		1


	//   ....[116]....
        /*084c*/ 	.word	0x0000b4e0
        /*0850*/ 	.word	0x00000000
        /*0854*/ 	.word	0x00000068
        /*0858*/ 	.short	0x010a
        /*085a*/ 	.byte	0xff
	.zero		1


	//   ....[117]....
        /*085c*/ 	.word	0x0000b540
        /*0860*/ 	.word	0x00000000
        /*0864*/ 	.word	0x00000050
        /*0868*/ 	.short	0x010a
        /*086a*/ 	.byte	0xff
	.zero		1


	//   ....[118]....
        /*086c*/ 	.word	0x0000b5a0
        /*0870*/ 	.word	0x00000000
        /*0874*/ 	.word	0x00000058
        /*0878*/ 	.short	0x010a
        /*087a*/ 	.byte	0xff
	.zero		1


	//   ....[119]....
        /*087c*/ 	.word	0x0000b600
        /*0880*/ 	.word	0x00000000
        /*0884*/ 	.word	0x00000060
        /*0888*/ 	.short	0x010a
        /*088a*/ 	.byte	0xff
	.zero		1


	//   ....[120]....
        /*088c*/ 	.word	0x0000b650
        /*0890*/ 	.word	0x00000000
        /*0894*/ 	.word	0x00000080
        /*0898*/ 	.short	0x010a
        /*089a*/ 	.byte	0xff
	.zero		1


	//   ....[121]....
        /*089c*/ 	.word	0x0000b6b0
        /*08a0*/ 	.word	0x00000002
        /*08a4*/ 	.word	0x00000030
        /*08a8*/ 	.short	0x010a
        /*08aa*/ 	.byte	0xff
	.zero		1


	//   ....[122]....
        /*08ac*/ 	.word	0x0000b700
        /*08b0*/ 	.word	0x00000093
        /*08b4*/ 	.word	0x000000a0
        /*08b8*/ 	.short	0x010a
        /*08ba*/ 	.byte	0xff
	.zero		1


	//   ....[123]....
        /*08bc*/ 	.word	0x0000b750
        /*08c0*/ 	.word	0x00000003
        /*08c4*/ 	.word	0x00000030
        /*08c8*/ 	.short	0x010a
        /*08ca*/ 	.byte	0xff
	.zero		1


	//   ....[124]....
        /*08cc*/ 	.word	0x0000b7a0
        /*08d0*/ 	.word	0x00000000
        /*08d4*/ 	.word	0x00000030
        /*08d8*/ 	.short	0x010a
        /*08da*/ 	.byte	0xff
	.zero		1


	//   ....[125]....
        /*08dc*/ 	.word	0x0000b7f0
        /*08e0*/ 	.word	0x00000003
        /*08e4*/ 	.word	0x00000030
        /*08e8*/ 	.short	0x010a
        /*08ea*/ 	.byte	0xff
	.zero		1


	//----- nvinfo : EIATTR_NUM_MBARRIERS
	.align		4
.L_47:
        /*08ec*/ 	.byte	0x03, 0x38
        /*08ee*/ 	.short	0x001c


	//----- nvinfo : EIATTR_EXIT_INSTR_OFFSETS
	.align		4
        /*08f0*/ 	.byte	0x04, 0x1c
        /*08f2*/ 	.short	(.L_49 - .L_48)


	//   ....[0]....
.L_48:
        /*08f4*/ 	.word	0x000023d0


	//   ....[1]....
        /*08f8*/ 	.word	0x000028c0


	//   ....[2]....
        /*08fc*/ 	.word	0x00002920


	//   ....[3]....
        /*0900*/ 	.word	0x00003700


	//   ....[4]....
        /*0904*/ 	.word	0x00004760


	//   ....[5]....
        /*0908*/ 	.word	0x000047a0


	//   ....[6]....
        /*090c*/ 	.word	0x0000ac90


	//   ....[7]....
        /*0910*/ 	.word	0x0000ad00


	//   ....[8]....
        /*0914*/ 	.word	0x0000ad30


	//   ....[9]....
        /*0918*/ 	.word	0x0000ada0


	//----- nvinfo : EIATTR_MAX_THREADS
	.align		4
.L_49:
        /*091c*/ 	.byte	0x04, 0x05
        /*091e*/ 	.short	(.L_51 - .L_50)
.L_50:
        /*0920*/ 	.word	0x00000100
        /*0924*/ 	.word	0x00000001
        /*0928*/ 	.word	0x00000001


	//----- nvinfo : EIATTR_CRS_STACK_SIZE
	.align		4
.L_51:
        /*092c*/ 	.byte	0x04, 0x1e
        /*092e*/ 	.short	(.L_53 - .L_52)
.L_52:
        /*0930*/ 	.word	0x00000000


	//----- nvinfo : EIATTR_CBANK_PARAM_SIZE
	.align		4
.L_53:
        /*0934*/ 	.byte	0x03, 0x19
        /*0936*/ 	.short	0x0800


	//----- nvinfo : EIATTR_PARAM_CBANK
	.align		4
        /*0938*/ 	.byte	0x04, 0x0a
        /*093a*/ 	.short	(.L_55 - .L_54)
	.align		4
.L_54:
        /*093c*/ 	.word	index@(.nv.constant0._ZN7cutlass13device_kernelINS_4gemm6kernel13GemmUniversalIN4cute5tupleIJiiiiEEENS1_10collective13CollectiveMmaINS1_35MainloopSm100TmaUmmaWarpSpecializedILi3ELi2ELi2ENS5_IJNS4_1CILi1EEESB_SB_EEEEENS5_IJNSA_ILi128EEENSA_ILi256EEENSA_ILi64EEEEEENS_10bfloat16_tENS5_IJlSB_lEEESI_SJ_NS4_8TiledMMAINS4_8MMA_AtomIJNS4_20SM100_MMA_F16BF16_SSISI_SI_fLi128ELi256ELNS4_4UMMA5MajorE0ELSO_0ELNSN_7ScaleInE0ELSP_0EEEEEENS4_6LayoutISC_NS5_IJNSA_ILi0EEEST_ST_EEEEENS5_IJNS4_10UnderscoreESW_SW_EEEEENS4_13SM90_TMA_LOADENS4_14ComposedLayoutINS4_7SwizzleILi3ELi4ELi3EEENS4_18smem_ptr_flag_bitsILi16EEENSS_INS5_IJNSA_ILi8EEESG_EEENS5_IJSG_SB_EEEEEEEvNS4_8identityESZ_S19_vS1A_EENS_8epilogue10collective18CollectiveEpilogueINS1C_23Sm100TmaWarpSpecializedILi4ELi2ELi64ELb1ELb0EEEJSH_NS5_IJNSS_ISE_SB_EENSS_ISG_SB_EEEEESI_SJ_SI_SJ_NS1C_6fusion15FusionCallbacksIS1G_NS1K_23LinCombPerRowBiasEltActINS1C_6thread4ReLuESI_fSI_SI_fLi8ELNS_15FloatRoundStyleE2EEESH_S1J_JEEENS4_5SM1004TMEM4LOAD26SM100_TMEM_LOAD_32dp32b64xESZ_S19_NS4_39AutoVectorizingCopyWithAssumedAlignmentILi128EEENS4_14SM90_TMA_STOREES19_S1X_S1X_EEEvvEEEEvNT_6ParamsE)
        /*0940*/ 	.short	0x0380
        /*0942*/ 	.short	0x0800


	//----- nvinfo : EIATTR_SW_WAR
	.align		4
.L_55:
        /*0944*/ 	.byte	0x04, 0x36
        /*0946*/ 	.short	(.L_57 - .L_56)
.L_56:
        /*0948*/ 	.word	0x00000008
.L_57:


//--------------------- .nv.callgraph             --------------------------
	.section	.nv.callgraph,"",@"SHT_CUDA_CALLGRAPH"
	.align	4
	.sectionentsize	8
	.align		4
        /*0000*/ 	.word	0x00000000
	.align		4
        /*0004*/ 	.word	0xffffffff
	.align		4
        /*0008*/ 	.word	index@(_ZN7cutlass13device_kernelINS_4gemm6kernel13GemmUniversalIN4cute5tupleIJiiiiEEENS1_10collective13CollectiveMmaINS1_35MainloopSm100TmaUmmaWarpSpecializedILi3ELi2ELi2ENS5_IJNS4_1CILi1EEESB_SB_EEEEENS5_IJNSA_ILi128EEENSA_ILi256EEENSA_ILi64EEEEEENS_10bfloat16_tENS5_IJlSB_lEEESI_SJ_NS4_8TiledMMAINS4_8MMA_AtomIJNS4_20SM100_MMA_F16BF16_SSISI_SI_fLi128ELi256ELNS4_4UMMA5MajorE0ELSO_0ELNSN_7ScaleInE0ELSP_0EEEEEENS4_6LayoutISC_NS5_IJNSA_ILi0EEEST_ST_EEEEENS5_IJNS4_10UnderscoreESW_SW_EEEEENS4_13SM90_TMA_LOADENS4_14ComposedLayoutINS4_7SwizzleILi3ELi4ELi3EEENS4_18smem_ptr_flag_bitsILi16EEENSS_INS5_IJNSA_ILi8EEESG_EEENS5_IJSG_SB_EEEEEEEvNS4_8identityESZ_S19_vS1A_EENS_8epilogue10collective18CollectiveEpilogueINS1C_23Sm100TmaWarpSpecializedILi4ELi2ELi64ELb1ELb0EEEJSH_NS5_IJNSS_ISE_SB_EENSS_ISG_SB_EEEEESI_SJ_SI_SJ_NS1C_6fusion15FusionCallbacksIS1G_NS1K_23LinCombPerRowBiasEltActINS1C_6thread4ReLuESI_fSI_SI_fLi8ELNS_15FloatRoundStyleE2EEESH_S1J_JEEENS4_5SM1004TMEM4LOAD26SM100_TMEM_LOAD_32dp32b64xESZ_S19_NS4_39AutoVectorizingCopyWithAssumedAlignmentILi128EEENS4_14SM90_TMA_STOREES19_S1X_S1X_EEEvvEEEEvNT_6ParamsE)
	.align		4
        /*000c*/ 	.word	index@(__assertfail)
	.align		4
        /*0010*/ 	.word	0x00000000
	.align		4
        /*0014*/ 	.word	0xfffffffe
	.align		4
        /*0018*/ 	.word	0x00000000
	.align		4
        /*001c*/ 	.word	0xfffffffd
	.align		4
        /*0020*/ 	.word	0x00000000
	.align		4
        /*0024*/ 	.word	0xfffffffc


//--------------------- .nv.constant4             --------------------------
	.section	.nv.constant4,"a",@progbits
	.align	8
	.align		8
.nv.constant4:
        /*0000*/ 	.dword	__assertfail
	.align		8
        /*0008*/ 	.dword	__unnamed_1
	.align		8
        /*0010*/ 	.dword	__unnamed_2
	.align		8
        /*0018*/ 	.dword	_ZN39_INTERNAL_4dd2625e_4_k_cu_06bea4df_29684cuda3std3__45__cpo5beginE
	.align		8
        /*0020*/ 	.dword	_ZN39_INTERNAL_4dd2625e_4_k_cu_06bea4df_29684cuda3std3__45__cpo3endE
	.align		8
        /*0028*/ 	.dword	_ZN39_INTERNAL_4dd2625e_4_k_cu_06bea4df_29684cuda3std3__45__cpo6cbeginE
	.align		8
        /*0030*/ 	.dword	_ZN39_INTERNAL_4dd2625e_4_k_cu_06bea4df_29684cuda3std3__45__cpo4cendE
	.align		8
        /*0038*/ 	.dword	_ZN39_INTERNAL_4dd2625e_4_k_cu_06bea4df_29684cuda3std3__441_GLOBAL__N__4dd2625e_4_k_cu_06bea4df_29686ignoreE
	.align		8
        /*0040*/ 	.dword	_ZN39_INTERNAL_4dd2625e_4_k_cu_06bea4df_29684cuda3std3__419piecewise_constructE
	.align		8
        /*0048*/ 	.dword	_ZN39_INTERNAL_4dd2625e_4_k_cu_06bea4df_29684cuda3std3__48in_placeE
	.align		8
        /*0050*/ 	.dword	_ZN39_INTERNAL_4dd2625e_4_k_cu_06bea4df_29684cuda3std6ranges3__45__cpo4swapE
	.align		8
        /*0058*/ 	.dword	_ZN39_INTERNAL_4dd2625e_4_k_cu_06bea4df_29684cuda3std6ranges3__45__cpo9iter_moveE
	.align		8
        /*0060*/ 	.dword	_ZN39_INTERNAL_4dd2625e_4_k_cu_06bea4df_29684cute7productE
	.align		8
        /*0068*/ 	.dword	_ZN39_INTERNAL_4dd2625e_4_k_cu_06bea4df_29684cute1_E
	.align		8
        /*0070*/ 	.dword	$str$25
	.align		8
        /*0078*/ 	.dword	$str$26
	.align		8
        /*0080*/ 	.dword	$str$27
	.align		8
        /*0088*/ 	.dword	$str$28


//--------------------- .text._ZN7cutlass13device_kernelINS_4gemm6kernel13GemmUniversalIN4cute5tupleIJiiiiEEENS1_10collective13CollectiveMmaINS1_35MainloopSm100TmaUmmaWarpSpecializedILi3ELi2ELi2ENS5_IJNS4_1CILi1EEESB_SB_EEEEENS5_IJNSA_ILi128EEENSA_ILi256EEENSA_ILi64EEEEEENS_10bfloat16_tENS5_IJlSB_lEEESI_SJ_NS4_8TiledMMAINS4_8MMA_AtomIJNS4_20SM100_MMA_F16BF16_SSISI_SI_fLi128ELi256ELNS4_4UMMA5MajorE0ELSO_0ELNSN_7ScaleInE0ELSP_0EEEEEENS4_6LayoutISC_NS5_IJNSA_ILi0EEEST_ST_EEEEENS5_IJNS4_10UnderscoreESW_SW_EEEEENS4_13SM90_TMA_LOADENS4_14ComposedLayoutINS4_7SwizzleILi3ELi4ELi3EEENS4_18smem_ptr_flag_bitsILi16EEENSS_INS5_IJNSA_ILi8EEESG_EEENS5_IJSG_SB_EEEEEEEvNS4_8identityESZ_S19_vS1A_EENS_8epilogue10collective18CollectiveEpilogueINS1C_23Sm100TmaWarpSpecializedILi4ELi2ELi64ELb1ELb0EEEJSH_NS5_IJNSS_ISE_SB_EENSS_ISG_SB_EEEEESI_SJ_SI_SJ_NS1C_6fusion15FusionCallbacksIS1G_NS1K_23LinCombPerRowBiasEltActINS1C_6thread4ReLuESI_fSI_SI_fLi8ELNS_15FloatRoundStyleE2EEESH_S1J_JEEENS4_5SM1004TMEM4LOAD26SM100_TMEM_LOAD_32dp32b64xESZ_S19_NS4_39AutoVectorizingCopyWithAssumedAlignmentILi128EEENS4_14SM90_TMA_STOREES19_S1X_S1X_EEEvvEEEEvNT_6ParamsE --------------------------
	.section	.text._ZN7cutlass13device_kernelINS_4gemm6kernel13GemmUniversalIN4cute5tupleIJiiiiEEENS1_10collective13CollectiveMmaINS1_35MainloopSm100TmaUmmaWarpSpecializedILi3ELi2ELi2ENS5_IJNS4_1CILi1EEESB_SB_EEEEENS5_IJNSA_ILi128EEENSA_ILi256EEENSA_ILi64EEEEEENS_10bfloat16_tENS5_IJlSB_lEEESI_SJ_NS4_8TiledMMAINS4_8MMA_AtomIJNS4_20SM100_MMA_F16BF16_SSISI_SI_fLi128ELi256ELNS4_4UMMA5MajorE0ELSO_0ELNSN_7ScaleInE0ELSP_0EEEEEENS4_6LayoutISC_NS5_IJNSA_ILi0EEEST_ST_EEEEENS5_IJNS4_10UnderscoreESW_SW_EEEEENS4_13SM90_TMA_LOADENS4_14ComposedLayoutINS4_7SwizzleILi3ELi4ELi3EEENS4_18smem_ptr_flag_bitsILi16EEENSS_INS5_IJNSA_ILi8EEESG_EEENS5_IJSG_SB_EEEEEEEvNS4_8identityESZ_S19_vS1A_EENS_8epilogue10collective18CollectiveEpilogueINS1C_23Sm100TmaWarpSpecializedILi4ELi2ELi64ELb1ELb0EEEJSH_NS5_IJNSS_ISE_SB_EENSS_ISG_SB_EEEEESI_SJ_SI_SJ_NS1C_6fusion15FusionCallbacksIS1G_NS1K_23LinCombPerRowBiasEltActINS1C_6thread4ReLuESI_fSI_SI_fLi8ELNS_15FloatRoundStyleE2EEESH_S1J_JEEENS4_5SM1004TMEM4LOAD26SM100_TMEM_LOAD_32dp32b64xESZ_S19_NS4_39AutoVectorizingCopyWithAssumedAlignmentILi128EEENS4_14SM90_TMA_STOREES19_S1X_S1X_EEEvvEEEEvNT_6ParamsE,"ax",@progbits
	.align	128
.text._ZN7cutlass13device_kernelINS_4gemm6kernel13GemmUniversalIN4cute5tupleIJiiiiEEENS1_10collective13CollectiveMmaINS1_35MainloopSm100TmaUmmaWarpSpecializedILi3ELi2ELi2ENS5_IJNS4_1CILi1EEESB_SB_EEEEENS5_IJNSA_ILi128EEENSA_ILi256EEENSA_ILi64EEEEEENS_10bfloat16_tENS5_IJlSB_lEEESI_SJ_NS4_8TiledMMAINS4_8MMA_AtomIJNS4_20SM100_MMA_F16BF16_SSISI_SI_fLi128ELi256ELNS4_4UMMA5MajorE0ELSO_0ELNSN_7ScaleInE0ELSP_0EEEEEENS4_6LayoutISC_NS5_IJNSA_ILi0EEEST_ST_EEEEENS5_IJNS4_10UnderscoreESW_SW_EEEEENS4_13SM90_TMA_LOADENS4_14ComposedLayoutINS4_7SwizzleILi3ELi4ELi3EEENS4_18smem_ptr_flag_bitsILi16EEENSS_INS5_IJNSA_ILi8EEESG_EEENS5_IJSG_SB_EEEEEEEvNS4_8identityESZ_S19_vS1A_EENS_8epilogue10collective18CollectiveEpilogueINS1C_23Sm100TmaWarpSpecializedILi4ELi2ELi64ELb1ELb0EEEJSH_NS5_IJNSS_ISE_SB_EENSS_ISG_SB_EEEEESI_SJ_SI_SJ_NS1C_6fusion15FusionCallbacksIS1G_NS1K_23LinCombPerRowBiasEltActINS1C_6thread4ReLuESI_fSI_SI_fLi8ELNS_15FloatRoundStyleE2EEESH_S1J_JEEENS4_5SM1004TMEM4LOAD26SM100_TMEM_LOAD_32dp32b64xESZ_S19_NS4_39AutoVectorizingCopyWithAssumedAlignmentILi128EEENS4_14SM90_TMA_STOREES19_S1X_S1X_EEEvvEEEEvNT_6ParamsE:
        .type           _ZN7cutlass13device_kernelINS_4gemm6kernel13GemmUniversalIN4cute5tupleIJiiiiEEENS1_10collective13CollectiveMmaINS1_35MainloopSm100TmaUmmaWarpSpecializedILi3ELi2ELi2ENS5_IJNS4_1CILi1EEESB_SB_EEEEENS5_IJNSA_ILi128EEENSA_ILi256EEENSA_ILi64EEEEEENS_10bfloat16_tENS5_IJlSB_lEEESI_SJ_NS4_8TiledMMAINS4_8MMA_AtomIJNS4_20SM100_MMA_F16BF16_SSISI_SI_fLi128ELi256ELNS4_4UMMA5MajorE0ELSO_0ELNSN_7ScaleInE0ELSP_0EEEEEENS4_6LayoutISC_NS5_IJNSA_ILi0EEEST_ST_EEEEENS5_IJNS4_10UnderscoreESW_SW_EEEEENS4_13SM90_TMA_LOADENS4_14ComposedLayoutINS4_7SwizzleILi3ELi4ELi3EEENS4_18smem_ptr_flag_bitsILi16EEENSS_INS5_IJNSA_ILi8EEESG_EEENS5_IJSG_SB_EEEEEEEvNS4_8identityESZ_S19_vS1A_EENS_8epilogue10collective18CollectiveEpilogueINS1C_23Sm100TmaWarpSpecializedILi4ELi2ELi64ELb1ELb0EEEJSH_NS5_IJNSS_ISE_SB_EENSS_ISG_SB_EEEEESI_SJ_SI_SJ_NS1C_6fusion15FusionCallbacksIS1G_NS1K_23LinCombPerRowBiasEltActINS1C_6thread4ReLuESI_fSI_SI_fLi8ELNS_15FloatRoundStyleE2EEESH_S1J_JEEENS4_5SM1004TMEM4LOAD26SM100_TMEM_LOAD_32dp32b64xESZ_S19_NS4_39AutoVectorizingCopyWithAssumedAlignmentILi128EEENS4_14SM90_TMA_STOREES19_S1X_S1X_EEEvvEEEEvNT_6ParamsE,@function
        .size           _ZN7cutlass13device_kernelINS_4gemm6kernel13GemmUniversalIN4cute5tupleIJiiiiEEENS1_10collective13CollectiveMmaINS1_35MainloopSm100TmaUmmaWarpSpecializedILi3ELi2ELi2ENS5_IJNS4_1CILi1EEESB_SB_EEEEENS5_IJNSA_ILi128EEENSA_ILi256EEENSA_ILi64EEEEEENS_10bfloat16_tENS5_IJlSB_lEEESI_SJ_NS4_8TiledMMAINS4_8MMA_AtomIJNS4_20SM100_MMA_F16BF16_SSISI_SI_fLi128ELi256ELNS4_4UMMA5MajorE0ELSO_0ELNSN_7ScaleInE0ELSP_0EEEEEENS4_6LayoutISC_NS5_IJNSA_ILi0EEEST_ST_EEEEENS5_IJNS4_10UnderscoreESW_SW_EEEEENS4_13SM90_TMA_LOADENS4_14ComposedLayoutINS4_7SwizzleILi3ELi4ELi3EEENS4_18smem_ptr_flag_bitsILi16EEENSS_INS5_IJNSA_ILi8EEESG_EEENS5_IJSG_SB_EEEEEEEvNS4_8identityESZ_S19_vS1A_EENS_8epilogue10collective18CollectiveEpilogueINS1C_23Sm100TmaWarpSpecializedILi4ELi2ELi64ELb1ELb0EEEJSH_NS5_IJNSS_ISE_SB_EENSS_ISG_SB_EEEEESI_SJ_SI_SJ_NS1C_6fusion15FusionCallbacksIS1G_NS1K_23LinCombPerRowBiasEltActINS1C_6thread4ReLuESI_fSI_SI_fLi8ELNS_15FloatRoundStyleE2EEESH_S1J_JEEENS4_5SM1004TMEM4LOAD26SM100_TMEM_LOAD_32dp32b64xESZ_S19_NS4_39AutoVectorizingCopyWithAssumedAlignmentILi128EEENS4_14SM90_TMA_STOREES19_S1X_S1X_EEEvvEEEEvNT_6ParamsE,(.L_x_169 - _ZN7cutlass13device_kernelINS_4gemm6kernel13GemmUniversalIN4cute5tupleIJiiiiEEENS1_10collective13CollectiveMmaINS1_35MainloopSm100TmaUmmaWarpSpecializedILi3ELi2ELi2ENS5_IJNS4_1CILi1EEESB_SB_EEEEENS5_IJNSA_ILi128EEENSA_ILi256EEENSA_ILi64EEEEEENS_10bfloat16_tENS5_IJlSB_lEEESI_SJ_NS4_8TiledMMAINS4_8MMA_AtomIJNS4_20SM100_MMA_F16BF16_SSISI_SI_fLi128ELi256ELNS4_4UMMA5MajorE0ELSO_0ELNSN_7ScaleInE0ELSP_0EEEEEENS4_6LayoutISC_NS5_IJNSA_ILi0EEEST_ST_EEEEENS5_IJNS4_10UnderscoreESW_SW_EEEEENS4_13SM90_TMA_LOADENS4_14ComposedLayoutINS4_7SwizzleILi3ELi4ELi3EEENS4_18smem_ptr_flag_bitsILi16EEENSS_INS5_IJNSA_ILi8EEESG_EEENS5_IJSG_SB_EEEEEEEvNS4_8identityESZ_S19_vS1A_EENS_8epilogue10collective18CollectiveEpilogueINS1C_23Sm100TmaWarpSpecializedILi4ELi2ELi64ELb1ELb0EEEJSH_NS5_IJNSS_ISE_SB_EENSS_ISG_SB_EEEEESI_SJ_SI_SJ_NS1C_6fusion15FusionCallbacksIS1G_NS1K_23LinCombPerRowBiasEltActINS1C_6thread4ReLuESI_fSI_SI_fLi8ELNS_15FloatRoundStyleE2EEESH_S1J_JEEENS4_5SM1004TMEM4LOAD26SM100_TMEM_LOAD_32dp32b64xESZ_S19_NS4_39AutoVectorizingCopyWithAssumedAlignmentILi128EEENS4_14SM90_TMA_STOREES19_S1X_S1X_EEEvvEEEEvNT_6ParamsE)
        .other          _ZN7cutlass13device_kernelINS_4gemm6kernel13GemmUniversalIN4cute5tupleIJiiiiEEENS1_10collective13CollectiveMmaINS1_35MainloopSm100TmaUmmaWarpSpecializedILi3ELi2ELi2ENS5_IJNS4_1CILi1EEESB_SB_EEEEENS5_IJNSA_ILi128EEENSA_ILi256EEENSA_ILi64EEEEEENS_10bfloat16_tENS5_IJlSB_lEEESI_SJ_NS4_8TiledMMAINS4_8MMA_AtomIJNS4_20SM100_MMA_F16BF16_SSISI_SI_fLi128ELi256ELNS4_4UMMA5MajorE0ELSO_0ELNSN_7ScaleInE0ELSP_0EEEEEENS4_6LayoutISC_NS5_IJNSA_ILi0EEEST_ST_EEEEENS5_IJNS4_10UnderscoreESW_SW_EEEEENS4_13SM90_TMA_LOADENS4_14ComposedLayoutINS4_7SwizzleILi3ELi4ELi3EEENS4_18smem_ptr_flag_bitsILi16EEENSS_INS5_IJNSA_ILi8EEESG_EEENS5_IJSG_SB_EEEEEEEvNS4_8identityESZ_S19_vS1A_EENS_8epilogue10collective18CollectiveEpilogueINS1C_23Sm100TmaWarpSpecializedILi4ELi2ELi64ELb1ELb0EEEJSH_NS5_IJNSS_ISE_SB_EENSS_ISG_SB_EEEEESI_SJ_SI_SJ_NS1C_6fusion15FusionCallbacksIS1G_NS1K_23LinCombPerRowBiasEltActINS1C_6thread4ReLuESI_fSI_SI_fLi8ELNS_15FloatRoundStyleE2EEESH_S1J_JEEENS4_5SM1004TMEM4LOAD26SM100_TMEM_LOAD_32dp32b64xESZ_S19_NS4_39AutoVectorizingCopyWithAssumedAlignmentILi128EEENS4_14SM90_TMA_STOREES19_S1X_S1X_EEEvvEEEEvNT_6ParamsE,@"STO_CUDA_ENTRY STV_DEFAULT"
_ZN7cutlass13device_kernelINS_4gemm6kernel13GemmUniversalIN4cute5tupleIJiiiiEEENS1_10collective13CollectiveMmaINS1_35MainloopSm100TmaUmmaWarpSpecializedILi3ELi2ELi2ENS5_IJNS4_1CILi1EEESB_SB_EEEEENS5_IJNSA_ILi128EEENSA_ILi256EEENSA_ILi64EEEEEENS_10bfloat16_tENS5_IJlSB_lEEESI_SJ_NS4_8TiledMMAINS4_8MMA_AtomIJNS4_20SM100_MMA_F16BF16_SSISI_SI_fLi128ELi256ELNS4_4UMMA5MajorE0ELSO_0ELNSN_7ScaleInE0ELSP_0EEEEEENS4_6LayoutISC_NS5_IJNSA_ILi0EEEST_ST_EEEEENS5_IJNS4_10UnderscoreESW_SW_EEEEENS4_13SM90_TMA_LOADENS4_14ComposedLayoutINS4_7SwizzleILi3ELi4ELi3EEENS4_18smem_ptr_flag_bitsILi16EEENSS_INS5_IJNSA_ILi8EEESG_EEENS5_IJSG_SB_EEEEEEEvNS4_8identityESZ_S19_vS1A_EENS_8epilogue10collective18CollectiveEpilogueINS1C_23Sm100TmaWarpSpecializedILi4ELi2ELi64ELb1ELb0EEEJSH_NS5_IJNSS_ISE_SB_EENSS_ISG_SB_EEEEESI_SJ_SI_SJ_NS1C_6fusion15FusionCallbacksIS1G_NS1K_23LinCombPerRowBiasEltActINS1C_6thread4ReLuESI_fSI_SI_fLi8ELNS_15FloatRoundStyleE2EEESH_S1J_JEEENS4_5SM1004TMEM4LOAD26SM100_TMEM_LOAD_32dp32b64xESZ_S19_NS4_39AutoVectorizingCopyWithAssumedAlignmentILi128EEENS4_14SM90_TMA_STOREES19_S1X_S1X_EEEvvEEEEvNT_6ParamsE:
[----:B------:R-:W1:Y:S01]  /*0000*/  LDC R1, c[0x0][0x37c] ;  /* 0x0000df00ff017b82 */ /* 0x000e620000000800 */
[----:B------:R-:W2:Y:S01]  /*0010*/  S2R R0, SR_TID.X ;  /* 0x0000000000007919 */ /* 0x000ea20000002100 */
[----:B------:R-:W3:Y:S01]  /*0020*/  LDCU.64 UR6, c[0x0][0x890] ;  /* 0x00011200ff0677ac */ /* 0x000ee20008000a00 */
[----:B------:R-:W-:Y:S02]  /*0030*/  PRMT R192, RZ, 0x7610, R192 ;  /* 0x00007610ffc07816 */ /* 0x000fe400000000c0 */
[----:B------:R-:W-:Y:S01]  /*0040*/  ELECT P5, URZ, PT ;  /* 0x0000000000ff782f */ /* 0x000fe200038a0000 */
[----:B------:R-:W4:Y:S01]  /*0050*/  LDCU.64 UR46, c[0x0][0x358] ;  /* 0x00006b00ff2e77ac */ /* 0x000f220008000a00 */
[----:B---3--:R-:W-:-:S04]  /*0060*/  UISETP.NE.U32.AND UP0, UPT, UR6, URZ, UPT ;  /* 0x000000ff0600728c */ /* 0x008fc8000bf05070 */
[----:B------:R-:W-:Y:S01]  /*0070*/  UISETP.NE.AND.EX UP1, UPT, UR7, URZ, UPT, UP0 ;  /* 0x000000ff0700728c */ /* 0x000fe2000bf25300 */
[----:B--2---:R-:W-:-:S05]  /*0080*/  SHF.R.U32.HI R199, RZ, 0x5, R0 ;  /* 0x00000005ffc77819 */ /* 0x004fca0000011600 */
[----:B------:R-:W2:Y:S02]  /*0090*/  SHFL.IDX PT, R2, R199, RZ, 0x1f ;  /* 0x00001fffc7027589 */ /* 0x000ea400000e0000 */
[----:B--2---:R-:W-:Y:S01]  /*00a0*/  R2UR UR6, R2 ;  /* 0x00000000020672ca */ /* 0x004fe200000e0000 */
[----:B-1--4-:R-:W-:Y:S05]  /*00b0*/  BRA.U UP1, `(.L_x_0) ;  /* 0x00000001012c7547 */ /* 0x012fea000b800000 */
[----:B------:R-:W1:Y:S02]  /*00c0*/  LDCU.64 UR4, c[0x0][0x888] ;  /* 0x00011100ff0477ac */ /* 0x000e640008000a00 */
[----:B-1----:R-:W-:-:S04]  /*00d0*/  UISETP.NE.U32.AND UP2, UPT, UR4, URZ, UPT ;  /* 0x000000ff0400728c */ /* 0x002fc8000bf45070 */
[----:B------:R-:W-:-:S09]  /*00e0*/  UISETP.NE.AND.EX UP2, UPT, UR5, URZ, UPT, UP2 ;  /* 0x000000ff0500728c */ /* 0x000fd2000bf45320 */
[----:B------:R-:W-:Y:S05]  /*00f0*/  BRA.U !UP2, `(.L_x_1) ;  /* 0x000000010a107547 */ /* 0x000fea000b800000 */
[----:B------:R-:W1:Y:S02]  /*0100*/  LDC.64 R2, c[0x0][0x888] ;  /* 0x00022200ff027b82 */ /* 0x000e640000000a00 */
[----:B-1----:R1:W5:Y:S01]  /*0110*/  LDG.E R143, desc[UR46][R2.64] ;  /* 0x0000002e028f7981 */ /* 0x002362000c1e1900 */
[----:B------:R-:W-:Y:S01]  /*0120*/  HFMA2 R192, -RZ, RZ, 0, 5.9604644775390625e-08 ;  /* 0x00000001ffc07431 */ /* 0x000fe200000001ff */
[----:B------:R-:W-:Y:S05]  /*0130*/  BRA `(.L_x_0) ;  /* 0x00000000000c7947 */ /* 0x000fea0003800000 */
.L_x_1:
[----:B------:R-:W1:Y:S01]  /*0140*/  LDCU UR4, c[0x0][0x880] ;  /* 0x00011000ff0477ac */ /* 0x000e620008000800 */
[----:B------:R-:W-:Y:S01]  /*0150*/  HFMA2 R192, -RZ, RZ, 0, 5.9604644775390625e-08 ;  /* 0x00000001ffc07431 */ /* 0x000fe200000001ff */
[----:B-1----:R-:W-:-:S07]  /*0160*/  MOV R143, UR4 ;  /* 0x00000004008f7c02 */ /* 0x002fce0008000f00 */
.L_x_0:
[----:B------:R-:W2:Y:S02]  /*0170*/  LDCU.64 UR4, c[0x0][0x8b0] ;  /* 0x00011600ff0477ac */ /* 0x000ea40008000a00 */
[----:B--2---:R-:W-:-:S04]  /*0180*/  UISETP.NE.U32.AND UP2, UPT, UR4, URZ, UPT ;  /* 0x000000ff0400728c */ /* 0x004fc8000bf45070 */
[----:B------:R-:W-:-:S09]  /*0190*/  UISETP.NE.AND.EX UP2, UPT, UR5, URZ, UPT, UP2 ;  /* 0x000000ff0500728c */ /* 0x000fd2000bf45320 */
[----:B------:R-:W-:Y:S05]  /*01a0*/  BRA.U UP2, `(.L_x_2) ;  /* 0x0000000102247547 */ /* 0x000fea000b800000 */
[----:B------:R-:W2:Y:S02]  /*01b0*/  LDCU.64 UR4, c[0x0][0x8a8] ;  /* 0x00011500ff0477ac */ /* 0x000ea40008000a00 */
[----:B--2---:R-:W-:-:S04]  /*01c0*/  UISETP.NE.U32.AND UP2, UPT, UR4, URZ, UPT ;  /* 0x000000ff0400728c */ /* 0x004fc8000bf45070 */
[----:B------:R-:W-:-:S09]  /*01d0*/  UISETP.NE.AND.EX UP2, UPT, UR5, URZ, UPT, UP2 ;  /* 0x000000ff0500728c */ /* 0x000fd2000bf45320 */
[----:B------:R-:W-:Y:S05]  /*01e0*/  BRA.U !UP2, `(.L_x_3) ;  /* 0x000000010a0c7547 */ /* 0x000fea000b800000 */
[----:B-1----:R-:W1:Y:S02]  /*01f0*/  LDC.64 R2, c[0x0][0x8a8] ;  /* 0x00022a00ff027b82 */ /* 0x002e640000000a00 */
[----:B-1----:R2:W5:Y:S01]  /*0200*/  LDG.E R141, desc[UR46][R2.64] ;  /* 0x0000002e028d7981 */ /* 0x002562000c1e1900 */
[----:B------:R-:W-:Y:S05]  /*0210*/  BRA `(.L_x_2) ;  /* 0x0000000000087947 */ /* 0x000fea0003800000 */
.L_x_3:
[----:B------:R-:W2:Y:S02]  /*0220*/  LDCU UR4, c[0x0][0x8a0] ;  /* 0x00011400ff0477ac */ /* 0x000ea40008000800 */
[----:B--2---:R-:W-:Y:S02]  /*0230*/  MOV R141, UR4 ;  /* 0x00000004008d7c02 */ /* 0x004fe40008000f00 */
.L_x_2:
[----:B-12---:R-:W-:Y:S01]  /*0240*/  IMAD.U32 R3, RZ, RZ, UR6 ;  /* 0x00000006ff037e24 */ /* 0x006fe2000f8e00ff */
[----:B------:R-:W-:Y:S04]  /*0250*/  BSSY.RECONVERGENT B0, `(.L_x_4) ;  /* 0x000000c000007945 */ /* 0x000fe80003800200 */
[C---:B------:R-:W-:Y:S02]  /*0260*/  ISETP.NE.OR P1, PT, R3.reuse, 0x1, !P5 ;  /* 0x000000010300780c */ /* 0x040fe40006f25670 */
[----:B------:R-:W-:-:S11]  /*0270*/  ISETP.NE.OR P0, PT, R3, 0x3, !P5 ;  /* 0x000000030300780c */ /* 0x000fd60006f05670 */
[----:B------:R-:W-:Y:S05]  /*0280*/  @P1 BRA `(.L_x_5) ;  /* 0x0000000000201947 */ /* 0x000fea0003800000 */
[----:B------:R-:W1:Y:S02]  /*0290*/  LDCU.64 UR4, c[0x0][0x348] ;  /* 0x00006900ff0477ac */ /* 0x000e640008000a00 */
[----:B-1----:R-:W-:Y:S02]  /*02a0*/  UIADD3 UR8, UP3, UPT, UR4, 0x80, URZ ;  /* 0x0000008004087890 */ /* 0x002fe4000ff7e0ff */
[----:B------:R-:W-:Y:S02]  /*02b0*/  UIADD3 UR4, UP2, UPT, UR4, 0x180, URZ ;  /* 0x0000018004047890 */ /* 0x000fe4000ff5e0ff */
[----:B------:R-:W-:Y:S02]  /*02c0*/  UIADD3.X UR9, UPT, UPT, URZ, UR5, URZ, UP3, !UPT ;  /* 0x00000005ff097290 */ /* 0x000fe40009ffe4ff */
[----:B------:R-:W-:-:S07]  /*02d0*/  UIADD3.X UR5, UPT, UPT, URZ, UR5, URZ, UP2, !UPT ;  /* 0x00000005ff057290 */ /* 0x000fce00097fe4ff */
[----:B------:R1:W-:Y:S02]  /*02e0*/  UTMACCTL.PF [UR8] ;  /* 0x00000000080079b9 */ /* 0x0003e40008040000 */
[----:B------:R1:W-:Y:S02]  /*02f0*/  UTMACCTL.PF [UR4] ;  /* 0x00000000040079b9 */ /* 0x0003e40008040000 */
[----:B-1----:R-:W-:Y:S01]  /*0300*/  NOP ;  /* 0x0000000000007918 */ /* 0x002fe20000000000 */
.L_x_5:
[----:B------:R-:W-:Y:S05]  /*0310*/  BSYNC.RECONVERGENT B0 ;  /* 0x0000000000007941 */ /* 0x000fea0003800200 */
.L_x_4:
[----:B------:R-:W-:Y:S04]  /*0320*/  BSSY.RECONVERGENT B0, `(.L_x_6) ;  /* 0x000000a000007945 */ /* 0x000fe80003800200 */
        /* <DEDUP_REMOVED lines=9> */
.L_x_7:
[----:B------:R-:W-:Y:S05]  /*03c0*/  BSYNC.RECONVERGENT B0 ;  /* 0x0000000000007941 */ /* 0x000fea0003800200 */
.L_x_6:
[----:B------:R-:W1:Y:S01]  /*03d0*/  LDCU.64 UR4, c[0x0][0x888] ;  /* 0x00011100ff0477ac */ /* 0x000e620008000a00 */
[----:B------:R-:W-:Y:S01]  /*03e0*/  PLOP3.LUT P0, PT, PT, PT, UP0, 0x80, 0x8 ;  /* 0x000000000008781c */ /* 0x000fe20003f0f008 */
[----:B------:R-:W-:-:S03]  /*03f0*/  UPLOP3.LUT UP3, UPT, UPT, UPT, UPT, 0x40, 0x4 ;  /* 0x000000000004789c */ /* 0x000fc60003f6e870 */
[----:B------:R-:W-:Y:S01]  /*0400*/  ISETP.NE.AND.EX P0, PT, RZ, UR7, PT, P0 ;  /* 0x00000007ff007c0c */ /* 0x000fe2000bf05300 */
[----:B-1----:R-:W-:-:S04]  /*0410*/  UISETP.NE.U32.AND UP2, UPT, UR4, URZ, UPT ;  /* 0x000000ff0400728c */ /* 0x002fc8000bf45070 */
[----:B------:R-:W-:-:S06]  /*0420*/  UISETP.NE.AND.EX UP2, UPT, UR5, URZ, UPT, UP2 ;  /* 0x000000ff0500728c */ /* 0x000fcc000bf45320 */
[----:B------:R-:W-:-:S13]  /*0430*/  PLOP3.LUT P1, PT, PT, PT, UP2, 0x80, 0x8 ;  /* 0x000000000008781c */ /* 0x000fda0003f2f028 */
[----:B------:R-:W-:Y:S05]  /*0440*/  @P1 BRA P0, `(.L_x_8) ;  /* 0x0000000000141947 */ /* 0x000fea0000000000 */
[----:B------:R-:W-:Y:S01]  /*0450*/  PLOP3.LUT P1, PT, PT, PT, UP1, 0x80, 0x8 ;  /* 0x000000000008781c */ /* 0x000fe20003f2f018 */
[----:B------:R-:W-:-:S12]  /*0460*/  UPLOP3.LUT UP3, UPT, UPT, UPT, UP2, 0x40, 0x4 ;  /* 0x000000000004789c */ /* 0x000fd80003f6e820 */
[----:B-----5:R-:W-:-:S13]  /*0470*/  @!P1 FSETP.EQ.AND P0, PT, R143, RZ, PT ;  /* 0x000000ff8f00920b */ /* 0x020fda0003f02000 */
[----:B------:R-:W-:Y:S01]  /*0480*/  @!P1 VOTEU.ANY UP0, P0 ;  /* 0x0000000000ff9886 */ /* 0x000fe20000000100 */
[----:B------:R-:W-:-:S11]  /*0490*/  @!UP1 UPLOP3.LUT UP3, UPT, UPT, UPT, UP0, 0x80, 0x8 ;  /* 0x000000000008989c */ /* 0x000fd60003f6f000 */
.L_x_8:
[----:B------:R-:W1:Y:S01]  /*04a0*/  SHFL.IDX PT, R2, R199, RZ, 0x1f ;  /* 0x00001fffc7027589 */ /* 0x000e6200000e0000 */
[----:B------:R-:W-:-:S04]  /*04b0*/  UISETP.NE.AND UP0, UPT, UR6, 0x2, UPT ;  /* 0x000000020600788c */ /* 0x000fc8000bf05270 */
[----:B------:R-:W-:Y:S01]  /*04c0*/  USEL UR13, URZ, 0x1, UP0 ;  /* 0x00000001ff0d7887 */ /* 0x000fe20008000000 */
[----:B-1----:R-:W-:-:S13]  /*04d0*/  ISETP.NE.AND P0, PT, R2, RZ, PT ;  /* 0x000000ff0200720c */ /* 0x002fda0003f05270 */
[----:B------:R-:W-:Y:S05]  /*04e0*/  @P0 BRA `(.L_x_9) ;  /* 0x0000000000400947 */ /* 0x000fea0003800000 */
[----:B------:R-:W1:Y:S01]  /*04f0*/  S2UR UR5, SR_CgaCtaId ;  /* 0x00000000000579c3 */ /* 0x000e620000008800 */
[----:B------:R-:W-:Y:S01]  /*0500*/  UMOV UR7, 0x400 ;  /* 0x0000040000077882 */ /* 0x000fe20000000000 */
[----:B------:R-:W-:Y:S01]  /*0510*/  UMOV UR4, 0x1 ;  /* 0x0000000100047882 */ /* 0x000fe20000000000 */
[----:B------:R-:W-:Y:S01]  /*0520*/  ELECT P0, URZ, PT ;  /* 0x0000000000ff782f */ /* 0x000fe20003800000 */
[----:B------:R-:W-:-:S04]  /*0530*/  UIADD3 UR8, UPT, UPT, -UR4, 0x100000, URZ ;  /* 0x0010000004087890 */ /* 0x000fc8000fffe1ff */
[----:B------:R-:W-:Y:S02]  /*0540*/  USHF.L.U32 UR9, UR8, 0xb, URZ ;  /* 0x0000000b08097899 */ /* 0x000fe400080006ff */
[----:B------:R-:W-:Y:S02]  /*0550*/  USHF.L.U32 UR8, UR8, 0x1, URZ ;  /* 0x0000000108087899 */ /* 0x000fe400080006ff */
[----:B-1----:R-:W-:Y:S01]  /*0560*/  ULEA UR5, UR5, UR7, 0x18 ;  /* 0x0000000705057291 */ /* 0x002fe2000f8ec0ff */
[----:B------:R-:W1:Y:S11]  /*0570*/  FENCE.VIEW.ASYNC.S ;  /* 0x00000000000073c6 */ /* 0x000e760000000000 */
[----:B-1----:R1:W2:Y:S01]  /*0580*/  SYNCS.EXCH.64 URZ, [UR5], UR8 ;  /* 0x0000000805ff75b2 */ /* 0x0022a20008000100 */
[----:B------:R1:W3:Y:S01]  /*0590*/  SYNCS.EXCH.64 URZ, [UR5+0x18], UR8 ;  /* 0x0000180805ff75b2 */ /* 0x0002e20008000100 */
[----:B------:R1:W4:Y:S01]  /*05a0*/  SYNCS.EXCH.64 URZ, [UR5+0x8], UR8 ;  /* 0x0000080805ff75b2 */ /* 0x0003220008000100 */
[----:B------:R1:W1:Y:S01]  /*05b0*/  SYNCS.EXCH.64 URZ, [UR5+0x20], UR8 ;  /* 0x0000200805ff75b2 */ /* 0x0002620008000100 */
[----:B------:R1:W1:Y:S01]  /*05c0*/  SYNCS.EXCH.64 URZ, [UR5+0x10], UR8 ;  /* 0x0000100805ff75b2 */ /* 0x0002620008000100 */
[----:B------:R1:W1:Y:S01]  /*05d0*/  SYNCS.EXCH.64 URZ, [UR5+0x28], UR8 ;  /* 0x0000280805ff75b2 */ /* 0x0002620008000100 */
[----:B------:R-:W-:Y:S01]  /*05e0*/  NOP ;  /* 0x0000000000007918 */ /* 0x000fe20000000000 */
.L_x_9:
[----:B------:R-:W2:Y:S01]  /*05f0*/  SHFL.IDX PT, R2, R199, RZ, 0x1f ;  /* 0x00001fffc7027589 */ /* 0x000ea200000e0000 */
[----:B------:R-:W-:Y:S01]  /*0600*/  NOP ;  /* 0x0000000000007918 */ /* 0x000fe20000000000 */
[----:B--2---:R-:W-:-:S13]  /*0610*/  ISETP.NE.AND P0, PT, R2, 0x1, PT ;  /* 0x000000010200780c */ /* 0x004fda0003f05270 */
[----:B------:R-:W-:Y:S05]  /*0620*/  @P0 BRA `(.L_x_10) ;  /* 0x0000000000580947 */ /* 0x000fea0003800000 */
[----:B------:R-:W2:Y:S01]  /*0630*/  S2UR UR7, SR_CgaCtaId ;  /* 0x00000000000779c3 */ /* 0x000ea20000008800 */
[----:B-1----:R-:W-:Y:S01]  /*0640*/  UMOV UR8, 0x400 ;  /* 0x0000040000087882 */ /* 0x002fe20000000000 */
[----:B------:R-:W-:Y:S01]  /*0650*/  UMOV UR5, 0x20 ;  /* 0x0000002000057882 */ /* 0x000fe20000000000 */
[----:B------:R-:W-:Y:S01]  /*0660*/  UMOV UR4, 0x80 ;  /* 0x0000008000047882 */ /* 0x000fe20000000000 */
[----:B------:R-:W-:Y:S01]  /*0670*/  ELECT P0, URZ, PT ;  /* 0x0000000000ff782f */ /* 0x000fe20003800000 */
[----:B--2---:R-:W-:Y:S02]  /*0680*/  ULEA UR7, UR7, UR8, 0x18 ;  /* 0x0000000807077291 */ /* 0x004fe4000f8ec0ff */
[----:B------:R-:W-:-:S04]  /*0690*/  UIADD3 UR8, UPT, UPT, -UR5, 0x100000, URZ ;  /* 0x0010000005087890 */ /* 0x000fc8000fffe1ff */
[----:B------:R-:W-:Y:S02]  /*06a0*/  USHF.L.U32 UR9, UR8, 0xb, URZ ;  /* 0x0000000b08097899 */ /* 0x000fe400080006ff */
[----:B------:R-:W-:Y:S02]  /*06b0*/  USHF.L.U32 UR8, UR8, 0x1, URZ ;  /* 0x0000000108087899 */ /* 0x000fe400080006ff */
[----:B------:R-:W-:-:S04]  /*06c0*/  UIADD3 UR4, UPT, UPT, -UR4, 0x100000, URZ ;  /* 0x0010000004047890 */ /* 0x000fc8000fffe1ff */
[----:B------:R-:W-:Y:S02]  /*06d0*/  USHF.L.U32 UR5, UR4, 0xb, URZ ;  /* 0x0000000b04057899 */ /* 0x000fe400080006ff */
[----:B------:R-:W-:Y:S01]  /*06e0*/  USHF.L.U32 UR4, UR4, 0x1, URZ ;  /* 0x0000000104047899 */ /* 0x000fe200080006ff */
[----:B------:R-:W1:Y:S03]  /*06f0*/  FENCE.VIEW.ASYNC.S ;  /* 0x00000000000073c6 */ /* 0x000e660000000000 */
[----:B-1----:R2:W1:Y:S08]  /*0700*/  SYNCS.EXCH.64 URZ, [UR7+0x30], UR8 ;  /* 0x0000300807ff75b2 */ /* 0x0024700008000100 */
[----:B------:R2:W1:Y:S01]  /*0710*/  SYNCS.EXCH.64 URZ, [UR7+0x50], UR4 ;  /* 0x0000500407ff75b2 */ /* 0x0004620008000100 */
[----:B------:R2:W1:Y:S01]  /*0720*/  SYNCS.EXCH.64 URZ, [UR7+0x38], UR8 ;  /* 0x0000380807ff75b2 */ /* 0x0004620008000100 */
[----:B------:R2:W1:Y:S01]  /*0730*/  SYNCS.EXCH.64 URZ, [UR7+0x58], UR4 ;  /* 0x0000580407ff75b2 */ /* 0x0004620008000100 */
[----:B------:R2:W1:Y:S01]  /*0740*/  SYNCS.EXCH.64 URZ, [UR7+0x40], UR8 ;  /* 0x0000400807ff75b2 */ /* 0x0004620008000100 */
[----:B------:R2:W1:Y:S01]  /*0750*/  SYNCS.EXCH.64 URZ, [UR7+0x60], UR4 ;  /* 0x0000600407ff75b2 */ /* 0x0004620008000100 */
[----:B------:R2:W1:Y:S01]  /*0760*/  SYNCS.EXCH.64 URZ, [UR7+0x48], UR8 ;  /* 0x0000480807ff75b2 */ /* 0x0004620008000100 */
[----:B------:R2:W1:Y:S02]  /*0770*/  SYNCS.EXCH.64 URZ, [UR7+0x68], UR4 ;  /* 0x0000680407ff75b2 */ /* 0x0004640008000100 */
[----:B--2---:R-:W-:Y:S01]  /*0780*/  NOP ;  /* 0x0000000000007918 */ /* 0x004fe20000000000 */
.L_x_10:
[----:B------:R-:W2:Y:S01]  /*0790*/  SHFL.IDX PT, R2, R199, RZ, 0x1f ;  /* 0x00001fffc7027589 */ /* 0x000ea200000e0000 */
[----:B------:R-:W-:Y:S01]  /*07a0*/  NOP ;  /* 0x0000000000007918 */ /* 0x000fe20000000000 */
[----:B--2---:R-:W-:-:S13]  /*07b0*/  ISETP.NE.AND P0, PT, R2, 0x3, PT ;  /* 0x000000030200780c */ /* 0x004fda0003f05270 */
[----:B------:R-:W-:Y:S05]  /*07c0*/  @P0 BRA `(.L_x_11) ;  /* 0x0000000000300947 */ /* 0x000fea0003800000 */
[----:B-1----:R-:W1:Y:S01]  /*07d0*/  S2UR UR5, SR_CgaCtaId ;  /* 0x00000000000579c3 */ /* 0x002e620000008800 */
        /* <DEDUP_REMOVED lines=8> */
[----:B-1----:R2:W1:Y:S01]  /*0860*/  SYNCS.EXCH.64 URZ, [UR5+0x70], UR8 ;  /* 0x0000700805ff75b2 */ /* 0x0024620008000100 */
[----:B------:R2:W1:Y:S02]  /*0870*/  SYNCS.EXCH.64 URZ, [UR5+0x78], UR8 ;  /* 0x0000780805ff75b2 */ /* 0x0004640008000100 */
[----:B--2---:R-:W-:Y:S01]  /*0880*/  NOP ;  /* 0x0000000000007918 */ /* 0x004fe20000000000 */
.L_x_11:
[----:B------:R-:W2:Y:S01]  /*0890*/  SHFL.IDX PT, R2, R199, RZ, 0x1f ;  /* 0x00001fffc7027589 */ /* 0x000ea200000e0000 */
[----:B------:R-:W-:Y:S01]  /*08a0*/  NOP ;  /* 0x0000000000007918 */ /* 0x000fe20000000000 */
[----:B--2---:R-:W-:-:S13]  /*08b0*/  ISETP.NE.AND P0, PT, R2, 0x4, PT ;  /* 0x000000040200780c */ /* 0x004fda0003f05270 */
[----:B------:R-:W-:Y:S05]  /*08c0*/  @P0 BRA `(.L_x_12) ;  /* 0x00000000004c0947 */ /* 0x000fea0003800000 */
[----:B-1----:R-:W1:Y:S01]  /*08d0*/  S2UR UR5, SR_CgaCtaId ;  /* 0x00000000000579c3 */ /* 0x002e620000008800 */
[----:B------:R-:W-:Y:S01]  /*08e0*/  UMOV UR8, 0xe0 ;  /* 0x000000e000087882 */ /* 0x000fe20000000000 */
[----:B------:R-:W-:Y:S01]  /*08f0*/  UMOV UR7, 0x400 ;  /* 0x0000040000077882 */ /* 0x000fe20000000000 */
[----:B------:R-:W-:Y:S01]  /*0900*/  USEL UR8, UR8, 0x100, UP3 ;  /* 0x0000010008087887 */ /* 0x000fe20009800000 */
[----:B------:R-:W-:Y:S01]  /*0910*/  UMOV UR4, 0x1 ;  /* 0x0000000100047882 */ /* 0x000fe20000000000 */
[----:B------:R-:W-:Y:S01]  /*0920*/  ELECT P0, URZ, PT ;  /* 0x0000000000ff782f */ /* 0x000fe20003800000 */
[----:B------:R-:W-:-:S04]  /*0930*/  UIADD3 UR10, UPT, UPT, -UR4, 0x100000, URZ ;  /* 0x00100000040a7890 */ /* 0x000fc8000fffe1ff */
[----:B------:R-:W-:Y:S02]  /*0940*/  USHF.L.U32 UR11, UR10, 0xb, URZ ;  /* 0x0000000b0a0b7899 */ /* 0x000fe400080006ff */
[----:B------:R-:W-:Y:S02]  /*0950*/  USHF.L.U32 UR10, UR10, 0x1, URZ ;  /* 0x000000010a0a7899 */ /* 0x000fe400080006ff */
[----:B------:R-:W-:-:S04]  /*0960*/  UIADD3 UR8, UPT, UPT, -UR8, 0x100000, URZ ;  /* 0x0010000008087890 */ /* 0x000fc8000fffe1ff */
[----:B------:R-:W-:Y:S02]  /*0970*/  USHF.L.U32 UR9, UR8, 0xb, URZ ;  /* 0x0000000b08097899 */ /* 0x000fe400080006ff */
[----:B------:R-:W-:Y:S02]  /*0980*/  USHF.L.U32 UR8, UR8, 0x1, URZ ;  /* 0x0000000108087899 */ /* 0x000fe400080006ff */
[----:B-1----:R-:W-:Y:S01]  /*0990*/  ULEA UR5, UR5, UR7, 0x18 ;  /* 0x0000000705057291 */ /* 0x002fe2000f8ec0ff */
[----:B------:R-:W1:Y:S11]  /*09a0*/  FENCE.VIEW.ASYNC.S ;  /* 0x00000000000073c6 */ /* 0x000e760000000000 */
[----:B-1----:R2:W1:Y:S01]  /*09b0*/  SYNCS.EXCH.64 URZ, [UR5+0x80], UR10 ;  /* 0x0000800a05ff75b2 */ /* 0x0024620008000100 */
[----:B------:R2:W1:Y:S01]  /*09c0*/  SYNCS.EXCH.64 URZ, [UR5+0x90], UR8 ;  /* 0x0000900805ff75b2 */ /* 0x0004620008000100 */
[----:B------:R2:W1:Y:S01]  /*09d0*/  SYNCS.EXCH.64 URZ, [UR5+0x88], UR10 ;  /* 0x0000880a05ff75b2 */ /* 0x0004620008000100 */
[----:B------:R2:W1:Y:S02]  /*09e0*/  SYNCS.EXCH.64 URZ, [UR5+0x98], UR8 ;  /* 0x0000980805ff75b2 */ /* 0x0004640008000100 */
[----:B--2---:R-:W-:Y:S01]  /*09f0*/  NOP ;  /* 0x0000000000007918 */ /* 0x004fe20000000000 */
.L_x_12:
        /* <DEDUP_REMOVED lines=20> */
[----:B------:R2:W1:Y:S02]  /*0b40*/  SYNCS.EXCH.64 URZ, [UR7+0xb8], UR4 ;  /* 0x0000b80407ff75b2 */ /* 0x0004640008000100 */
[----:B--2---:R-:W-:Y:S01]  /*0b50*/  NOP ;  /* 0x0000000000007918 */ /* 0x004fe20000000000 */
.L_x_13:
        /* <DEDUP_REMOVED lines=18> */
.L_x_14:
[----:B-1----:R-:W1:Y:S01]  /*0c80*/  S2UR UR5, SR_CTAID.X ;  /* 0x00000000000579c3 */ /* 0x002e620000002500 */
[----:B------:R-:W-:-:S05]  /*0c90*/  CS2R.32 R193, SR_CgaSize ;  /* 0x0000000000c17805 */ /* 0x000fca0000008a00 */
[----:B------:R-:W-:-:S05]  /*0ca0*/  IMAD R193, R193, -0xa0, RZ ;  /* 0xffffff60c1c17824 */ /* 0x000fca00078e02ff */
[----:B------:R-:W-:-:S14]  /*0cb0*/  R2UR UR8, R193 ;  /* 0x00000000c10872ca */ /* 0x000fdc00000e0000 */
[----:B------:R-:W2:Y:S01]  /*0cc0*/  LDCU UR8, c[0x0][UR8+0x2b0] ;  /* 0x00005600080877ac */ /* 0x000ea20008000800 */
[----:B------:R-:W-:Y:S01]  /*0cd0*/  NOP ;  /* 0x0000000000007918 */ /* 0x000fe20000000000 */
[----:B------:R-:W-:-:S05]  /*0ce0*/  CS2R.32 R193, SR_CgaSize ;  /* 0x0000000000c17805 */ /* 0x000fca0000008a00 */
[----:B------:R-:W-:-:S05]  /*0cf0*/  IMAD R193, R193, -0xa0, RZ ;  /* 0xffffff60c1c17824 */ /* 0x000fca00078e02ff */
[----:B------:R-:W-:-:S14]  /*0d00*/  R2UR UR7, R193 ;  /* 0x00000000c10772ca */ /* 0x000fdc00000e0000 */
[----:B------:R-:W3:Y:S01]  /*0d10*/  LDCU UR7, c[0x0][UR7+0x2b4] ;  /* 0x00005680070777ac */ /* 0x000ee20008000800 */
[----:B------:R-:W4:Y:S08]  /*0d20*/  S2UR UR4, SR_CTAID.Y ;  /* 0x00000000000479c3 */ /* 0x000f300000002600 */
[----:B------:R-:W3:Y:S01]  /*0d30*/  LDC R13, c[0x0][0xb24] ;  /* 0x0002c900ff0d7b82 */ /* 0x000ee20000000800 */
[----:B-1----:R-:W-:-:S02]  /*0d40*/  I2FP.F32.U32 R6, UR5 ;  /* 0x0000000500067c45 */ /* 0x002fc40008201000 */
[----:B------:R-:W-:-:S05]  /*0d50*/  CS2R.32 R5, SR_CgaSize ;  /* 0x0000000000057805 */ /* 0x000fca0000008a00 */
[----:B------:R-:W-:-:S06]  /*0d60*/  IMAD R5, R5, -0xa0, RZ ;  /* 0xffffff6005057824 */ /* 0x000fcc00078e02ff */
[----:B------:R-:W1:Y:S01]  /*0d70*/  LDC R5, c[0x0][R5+0x2a0] ;  /* 0x0000a80005057b82 */ /* 0x000e620000000800 */
[----:B--2---:R-:W-:Y:S01]  /*0d80*/  FMUL R6, R6, UR8 ;  /* 0x0000000806067c20 */ /* 0x004fe20008400000 */
[----:B----4-:R-:W-:Y:S02]  /*0d90*/  I2FP.F32.U32 R4, UR4 ;  /* 0x0000000400047c45 */ /* 0x010fe40008201000 */
[----:B------:R-:W-:-:S05]  /*0da0*/  CS2R.32 R2, SR_CgaSize ;  /* 0x0000000000027805 */ /* 0x000fca0000008a00 */
[----:B------:R-:W-:-:S06]  /*0db0*/  IMAD R2, R2, -0xa0, RZ ;  /* 0xffffff6002027824 */ /* 0x000fcc00078e02ff */
[----:B------:R-:W2:Y:S01]  /*0dc0*/  LDC R2, c[0x0][R2+0x2a4] ;  /* 0x0000a90002027b82 */ /* 0x000ea20000000800 */
[----:B------:R-:W4:Y:S01]  /*0dd0*/  F2I.U32.TRUNC.NTZ R180, R6 ;  /* 0x0000000600b47305 */ /* 0x000f22000020f000 */
[----:B---3--:R-:W-:-:S06]  /*0de0*/  FMUL R4, R4, UR7 ;  /* 0x0000000704047c20 */ /* 0x008fcc0008400000 */
[----:B------:R-:W-:Y:S01]  /*0df0*/  BAR.SYNC.DEFER_BLOCKING 0x0 ;  /* 0x0000000000007b1d */ /* 0x000fe20000010000 */
[----:B------:R-:W-:-:S05]  /*0e00*/  ISETP.GE.AND P0, PT, R13, 0x1, PT ;  /* 0x000000010d00780c */ /* 0x000fca0003f06270 */
[----:B------:R-:W3:Y:S02]  /*0e10*/  F2I.U32.TRUNC.NTZ R193, R4 ;  /* 0x0000000400c17305 */ /* 0x000ee4000020f000 */
[----:B------:R-:W2:Y:S01]  /*0e20*/  S2UR UR44, SR_CTAID.Z ;  /* 0x00000000002c79c3 */ /* 0x000ea20000002700 */
[----:B----4-:R-:W-:-:S05]  /*0e30*/  IADD3 R180, PT, PT, -R180, RZ, RZ ;  /* 0x000000ffb4b47210 */ /* 0x010fca0007ffe1ff */
[----:B-1----:R-:W-:Y:S01]  /*0e40*/  IMAD R180, R5, R180, UR5 ;  /* 0x0000000505b47e24 */ /* 0x002fe2000f8e02b4 */
[----:B------:R-:W-:Y:S02]  /*0e50*/  MOV R5, UR5 ;  /* 0x0000000500057c02 */ /* 0x000fe40008000f00 */
[----:B---3--:R-:W-:-:S05]  /*0e60*/  IADD3 R193, PT, PT, -R193, RZ, RZ ;  /* 0x000000ffc1c17210 */ /* 0x008fca0007ffe1ff */
[----:B--2---:R-:W-:Y:S01]  /*0e70*/  IMAD R193, R2, R193, UR4 ;  /* 0x0000000402c17e24 */ /* 0x004fe2000f8e02c1 */
[----:B------:R-:W-:Y:S01]  /*0e80*/  MOV R2, UR4 ;  /* 0x0000000400027c02 */ /* 0x000fe20008000f00 */
[----:B------:R-:W-:Y:S06]  /*0e90*/  @!P0 BRA `(.L_x_15) ;  /* 0x0000000000b88947 */ /* 0x000fec0003800000 */
[----:B------:R-:W1:Y:S01]  /*0ea0*/  LDC.64 R8, c[0x0][0xb18] ;  /* 0x0002c600ff087b82 */ /* 0x000e620000000a00 */
[----:B------:R-:W-:-:S07]  /*0eb0*/  ISETP.NE.AND P0, PT, R13, 0x1, PT ;  /* 0x000000010d00780c */ /* 0x000fce0003f05270 */
[----:B------:R-:W2:Y:S08]  /*0ec0*/  LDC R12, c[0x0][0xb0c] ;  /* 0x0002c300ff0c7b82 */ /* 0x000eb00000000800 */
[----:B------:R-:W3:Y:S08]  /*0ed0*/  LDC R15, c[0x0][0x370] ;  /* 0x0000dc00ff0f7b82 */ /* 0x000ef00000000800 */
[----:B------:R-:W4:Y:S01]  /*0ee0*/  LDC R14, c[0x0][0x374] ;  /* 0x0000dd00ff0e7b82 */ /* 0x000f220000000800 */
[----:B-1----:R-:W-:-:S07]  /*0ef0*/  ISETP.NE.AND P1, PT, R8, 0x1, PT ;  /* 0x000000010800780c */ /* 0x002fce0003f25270 */
[----:B------:R-:W3:Y:S01]  /*0f00*/  LDC.64 R10, c[0x0][0xb10] ;  /* 0x0002c400ff0a7b82 */ /* 0x000ee20000000a00 */
[----:B--2---:R-:W-:-:S07]  /*0f10*/  ISETP.NE.AND P2, PT, R12, 0x1, PT ;  /* 0x000000010c00780c */ /* 0x004fce0003f45270 */
[----:B------:R-:W1:Y:S08]  /*0f20*/  LDC R4, c[0x0][0xb20] ;  /* 0x0002c800ff047b82 */ /* 0x000e700000000800 */
[----:B------:R-:W2:Y:S01]  /*0f30*/  LDC.64 R6, c[0x0][0xb28] ;  /* 0x0002ca00ff067b82 */ /* 0x000ea20000000a00 */
[----:B----4-:R-:W-:-:S04]  /*0f40*/  IMAD.HI.U32 R17, R14, R9, RZ ;  /* 0x000000090e117227 */ /* 0x010fc800078e00ff */
[----:B------:R-:W-:-:S04]  /*0f50*/  IMAD.HI.U32 R9, R2, R9, RZ ;  /* 0x0000000902097227 */ /* 0x000fc800078e00ff */
[----:B---3--:R-:W-:-:S04]  /*0f60*/  IMAD.HI.U32 R16, R15, R10, RZ ;  /* 0x0000000a0f107227 */ /* 0x008fc800078e00ff */
[C---:B------:R-:W-:Y:S01]  /*0f70*/  IMAD.HI.U32 R18, R5.reuse, R10, RZ ;  /* 0x0000000a05127227 */ /* 0x040fe200078e00ff */
[-C--:B------:R-:W-:Y:S02]  /*0f80*/  @P2 SHF.R.U32.HI R15, RZ, R11.reuse, R16 ;  /* 0x0000000bff0f2219 */ /* 0x080fe40000011610 */
[-C--:B-1----:R-:W-:Y:S02]  /*0f90*/  @P1 SHF.R.U32.HI R14, RZ, R4.reuse, R17 ;  /* 0x00000004ff0e1219 */ /* 0x082fe40000011611 */
[----:B------:R-:W-:Y:S02]  /*0fa0*/  SHF.R.U32.HI R9, RZ, R4, R9 ;  /* 0x00000004ff097219 */ /* 0x000fe40000011609 */
[----:B------:R-:W-:Y:S02]  /*0fb0*/  SHF.R.U32.HI R18, RZ, R11, R18 ;  /* 0x0000000bff127219 */ /* 0x000fe40000011612 */
[----:B------:R-:W-:Y:S01]  /*0fc0*/  SEL R9, R2, R9, !P1 ;  /* 0x0000000902097207 */ /* 0x000fe20004800000 */
[----:B--2---:R-:W-:Y:S01]  /*0fd0*/  IMAD.HI.U32 R16, R14, R6, RZ ;  /* 0x000000060e107227 */ /* 0x004fe200078e00ff */
[----:B------:R-:W-:-:S02]  /*0fe0*/  SEL R11, R5, R18, !P2 ;  /* 0x00000012050b7207 */ /* 0x000fc40005000000 */
[----:B------:R-:W-:Y:S01]  /*0ff0*/  IADD3 R17, PT, PT, -R9, RZ, RZ ;  /* 0x000000ff09117210 */ /* 0x000fe20007ffe1ff */
[----:B------:R-:W-:Y:S01]  /*1000*/  IMAD.HI.U32 R10, R15, R6, RZ ;  /* 0x000000060f0a7227 */ /* 0x000fe200078e00ff */
[----:B------:R-:W-:-:S03]  /*1010*/  @P0 SHF.R.U32.HI R14, RZ, R7, R16 ;  /* 0x00000007ff0e0219 */ /* 0x000fc60000011610 */
[----:B------:R-:W-:Y:S01]  /*1020*/  IMAD R2, R8, R17, R2 ;  /* 0x0000001108027224 */ /* 0x000fe200078e0202 */
[----:B------:R-:W-:Y:S01]  /*1030*/  @P0 SHF.R.U32.HI R15, RZ, R7, R10 ;  /* 0x00000007ff0f0219 */ /* 0x000fe2000001160a */
[----:B------:R-:W-:-:S04]  /*1040*/  IMAD R14, R14, R13, RZ ;  /* 0x0000000d0e0e7224 */ /* 0x000fc800078e02ff */
[----:B------:R-:W-:Y:S01]  /*1050*/  IMAD R4, R15, R13, RZ ;  /* 0x0000000d0f047224 */ /* 0x000fe200078e02ff */
[----:B------:R-:W-:-:S04]  /*1060*/  ISETP.GE.AND P1, PT, R9, R14, PT ;  /* 0x0000000e0900720c */ /* 0x000fc80003f26270 */
[----:B------:R-:W-:Y:S01]  /*1070*/  ISETP.GE.OR P1, PT, R11, R4, P1 ;  /* 0x000000040b00720c */ /* 0x000fe20000f26670 */
[----:B------:R-:W-:-:S05]  /*1080*/  IMAD.HI.U32 R4, R9, R6, RZ ;  /* 0x0000000609047227 */ /* 0x000fca00078e00ff */
[----:B------:R-:W-:-:S04]  /*1090*/  SHF.R.U32.HI R4, RZ, R7, R4 ;  /* 0x00000007ff047219 */ /* 0x000fc80000011604 */
[----:B------:R-:W-:-:S03]  /*10a0*/  SEL R4, R9, R4, !P0 ;  /* 0x0000000409047207 */ /* 0x000fc60004000000 */
[----:B------:R-:W-:Y:S01]  /*10b0*/  @!P1 IMAD.HI.U32 R10, R11, R6, RZ ;  /* 0x000000060b0a9227 */ /* 0x000fe200078e00ff */
[----:B------:R-:W-:-:S04]  /*10c0*/  IADD3 R6, PT, PT, -R4, RZ, RZ ;  /* 0x000000ff04067210 */ /* 0x000fc80007ffe1ff */
[----:B------:R-:W-:Y:S01]  /*10d0*/  @!P1 SHF.R.U32.HI R10, RZ, R7, R10 ;  /* 0x00000007ff0a9219 */ /* 0x000fe2000001160a */
[----:B------:R-:W-:-:S03]  /*10e0*/  IMAD R6, R13, R6, R9 ;  /* 0x000000060d067224 */ /* 0x000fc600078e0209 */
[----:B------:R-:W-:-:S05]  /*10f0*/  @!P1 SEL R7, R11, R10, !P0 ;  /* 0x0000000a0b079207 */ /* 0x000fca0004000000 */
[--C-:B------:R-:W-:Y:S02]  /*1100*/  @!P1 IMAD.IADD R4, R4, 0x1, -R7.reuse ;  /* 0x0000000104049824 */ /* 0x100fe400078e0a07 */
[----:B------:R-:W-:Y:S01]  /*1110*/  @!P1 IMAD R7, R6, R15, R7 ;  /* 0x0000000f06079224 */ /* 0x000fe200078e0207 */
[----:B------:R-:W-:Y:S01]  /*1120*/  IADD3 R6, PT, PT, -R11, RZ, RZ ;  /* 0x000000ff0b067210 */ /* 0x000fe20007ffe1ff */
[----:B------:R-:W-:Y:S02]  /*1130*/  @!P1 IMAD R9, R4, R13, R11 ;  /* 0x0000000d04099224 */ /* 0x000fe400078e020b */
[----:B------:R-:W-:Y:S02]  /*1140*/  @!P1 IMAD.MOV.U32 R11, RZ, RZ, R7 ;  /* 0x000000ffff0b9224 */ /* 0x000fe400078e0007 */
[----:B------:R-:W-:Y:S02]  /*1150*/  IMAD R5, R12, R6, R5 ;  /* 0x000000060c057224 */ /* 0x000fe400078e0205 */
[----:B------:R-:W-:-:S02]  /*1160*/  IMAD R2, R9, R8, R2 ;  /* 0x0000000809027224 */ /* 0x000fc400078e0202 */
[----:B------:R-:W-:Y:S02]  /*1170*/  IMAD R5, R11, R12, R5 ;  /* 0x0000000c0b057224 */ /* 0x000fe400078e0205 */
.L_x_15:
[----:B------:R-:W1:Y:S01]  /*1180*/  LDCU UR4, c[0x0][0xb30] ;  /* 0x00016600ff0477ac */ /* 0x000e620008000800 */
[----:B------:R-:W2:Y:S08]  /*1190*/  S2UR UR37, SR_CgaCtaId ;  /* 0x00000000002579c3 */ /* 0x000eb00000008800 */
[----:B------:R-:W3:Y:S01]  /*11a0*/  LDC R134, c[0x0][0xb24] ;  /* 0x0002c900ff867b82 */ /* 0x000ee20000000800 */
[----:B-1----:R-:W-:-:S09]  /*11b0*/  UISETP.NE.AND UP0, UPT, UR4, 0x1, UPT ;  /* 0x000000010400788c */ /* 0x002fd2000bf05270 */
[----:B--2---:R-:W-:Y:S05]  /*11c0*/  BRA.U UP0, `(.L_x_16) ;  /* 0x0000000100407547 */ /* 0x004fea000b800000 */
[----:B------:R-:W1:Y:S08]  /*11d0*/  LDC.64 R6, c[0x0][0xb18] ;  /* 0x0002c600ff067b82 */ /* 0x000e700000000a00 */
[----:B------:R-:W2:Y:S08]  /*11e0*/  LDC.64 R8, c[0x0][0xb10] ;  /* 0x0002c400ff087b82 */ /* 0x000eb00000000a00 */
[----:B------:R-:W4:Y:S08]  /*11f0*/  LDC R4, c[0x0][0xb20] ;  /* 0x0002c800ff047b82 */ /* 0x000f300000000800 */
[----:B------:R-:W3:Y:S01]  /*1200*/  LDC R10, c[0x0][0xb0c] ;  /* 0x0002c300ff0a7b82 */ /* 0x000ee20000000800 */
[----:B-1----:R-:W-:Y:S01]  /*1210*/  IMAD.HI.U32 R7, R2, R7, RZ ;  /* 0x0000000702077227 */ /* 0x002fe200078e00ff */
[----:B------:R-:W-:-:S03]  /*1220*/  ISETP.NE.AND P0, PT, R6, 0x1, PT ;  /* 0x000000010600780c */ /* 0x000fc60003f05270 */
[----:B--2---:R-:W-:-:S05]  /*1230*/  IMAD.HI.U32 R8, R5, R8, RZ ;  /* 0x0000000805087227 */ /* 0x004fca00078e00ff */
[----:B------:R-:W-:Y:S02]  /*1240*/  SHF.R.U32.HI R8, RZ, R9, R8 ;  /* 0x00000009ff087219 */ /* 0x000fe40000011608 */
[----:B----4-:R-:W-:-:S04]  /*1250*/  SHF.R.U32.HI R7, RZ, R4, R7 ;  /* 0x00000004ff077219 */ /* 0x010fc80000011607 */
[----:B------:R-:W-:Y:S02]  /*1260*/  SEL R4, R2, R7, !P0 ;  /* 0x0000000702047207 */ /* 0x000fe40004000000 */
[----:B---3--:R-:W-:-:S04]  /*1270*/  ISETP.NE.AND P1, PT, R10, 0x1, PT ;  /* 0x000000010a00780c */ /* 0x008fc80003f25270 */
[----:B------:R-:W-:-:S05]  /*1280*/  SEL R7, R5, R8, !P1 ;  /* 0x0000000805077207 */ /* 0x000fca0004800000 */
[----:B------:R-:W-:Y:S02]  /*1290*/  IMAD.IADD R8, R4, 0x1, -R7 ;  /* 0x0000000104087824 */ /* 0x000fe400078e0a07 */
[----:B------:R-:W-:Y:S02]  /*12a0*/  IMAD.IADD R7, R7, 0x1, -R4 ;  /* 0x0000000107077824 */ /* 0x000fe400078e0a04 */
[----:B------:R-:W-:Y:S02]  /*12b0*/  IMAD R5, R8, R10, R5 ;  /* 0x0000000a08057224 */ /* 0x000fe400078e0205 */
[----:B------:R-:W-:Y:S02]  /*12c0*/  IMAD R2, R7, R6, R2 ;  /* 0x0000000607027224 */ /* 0x000fe400078e0202 */
.L_x_16:
[----:B------:R-:W-:Y:S01]  /*12d0*/  BAR.SYNC.DEFER_BLOCKING 0x0 ;  /* 0x0000000000007b1d */ /* 0x000fe20000010000 */
[----:B------:R-:W-:Y:S01]  /*12e0*/  UISETP.NE.AND UP0, UPT, UR6, 0x2, UPT ;  /* 0x000000020600788c */ /* 0x000fe2000bf05270 */
[----:B------:R-:W-:Y:S02]  /*12f0*/  ISETP.NE.OR P5, PT, R3, 0x2, !P5 ;  /* 0x000000020300780c */ /* 0x000fe40006fa5670 */
[----:B------:R-:W-:-:S06]  /*1300*/  LOP3.LUT R3, R0, 0x1f, RZ, 0xc0, !PT ;  /* 0x0000001f00037812 */ /* 0x000fcc00078ec0ff */
[----:B------:R-:W-:Y:S05]  /*1310*/  BRA.U UP0, `(.L_x_17) ;  /* 0x0000001100347547 */ /* 0x000fea000b800000 */
[----:B------:R-:W1:Y:S01]  /*1320*/  LDCU UR13, c[0x0][0x38c] ;  /* 0x00007180ff0d77ac */ /* 0x000e620008000800 */
[----:B------:R-:W2:Y:S01]  /*1330*/  LDC R9, c[0x0][0x370] ;  /* 0x0000dc00ff097b82 */ /* 0x000ea20000000800 */
[----:B------:R-:W-:Y:S01]  /*1340*/  HFMA2 R14, -RZ, RZ, 0, 0 ;  /* 0x00000000ff0e7431 */ /* 0x000fe200000001ff */
[----:B------:R-:W-:Y:S01]  /*1350*/  ISETP.EQ.OR P4, PT, R3, RZ, P5 ;  /* 0x000000ff0300720c */ /* 0x000fe20002f82670 */
[----:B------:R-:W-:Y:S01]  /*1360*/  IMAD.MOV.U32 R15, RZ, RZ, 0x1 ;  /* 0x00000001ff0f7424 */ /* 0x000fe200078e00ff */
[----:B------:R-:W-:Y:S01]  /*1370*/  CS2R R12, SRZ ;  /* 0x00000000000c7805 */ /* 0x000fe2000001ff00 */
[----:B------:R-:W-:Y:S01]  /*1380*/  IMAD.MOV.U32 R10, RZ, RZ, 0x1 ;  /* 0x00000001ff0a7424 */ /* 0x000fe200078e00ff */
[----:B------:R-:W4:Y:S02]  /*1390*/  LDCU.64 UR22, c[0x0][0x348] ;  /* 0x00006900ff1677ac */ /* 0x000f240008000a00 */
[----:B------:R-:W2:Y:S01]  /*13a0*/  LDC R0, c[0x0][0x374] ;  /* 0x0000dd00ff007b82 */ /* 0x000ea20000000800 */
[----:B------:R-:W-:Y:S01]  /*13b0*/  UMOV UR6, URZ ;  /* 0x000000ff00067c82 */ /* 0x000fe20008000000 */
[----:B-1----:R-:W-:-:S04]  /*13c0*/  UIADD3 UR5, UPT, UPT, UR13, 0x3f, URZ ;  /* 0x0000003f0d057890 */ /* 0x002fc8000fffe0ff */
[----:B------:R-:W-:-:S04]  /*13d0*/  USHF.R.S32.HI UR4, URZ, 0x1f, UR5 ;  /* 0x0000001fff047899 */ /* 0x000fc80008011405 */
[----:B------:R-:W-:-:S04]  /*13e0*/  ULEA.HI UR4, UR4, UR5, URZ, 0x6 ;  /* 0x0000000504047291 */ /* 0x000fc8000f8f30ff */
[----:B------:R-:W-:Y:S02]  /*13f0*/  USHF.R.S32.HI UR15, URZ, 0x6, UR4 ;  /* 0x00000006ff0f7899 */ /* 0x000fe40008011404 */
[----:B------:R-:W-:Y:S02]  /*1400*/  UIADD3 UR4, UPT, UPT, UR13, -0x1, URZ ;  /* 0xffffffff0d047890 */ /* 0x000fe4000fffe0ff */
[----:B------:R-:W-:Y:S02]  /*1410*/  UISETP.LT.U32.AND UP0, UPT, UR15, 0x3, UPT ;  /* 0x000000030f00788c */ /* 0x000fe4000bf01070 */
[----:B------:R-:W-:Y:S02]  /*1420*/  UISETP.GE.U32.AND UP1, UPT, UR4, -0x7f, UPT ;  /* 0xffffff810400788c */ /* 0x000fe4000bf26070 */
[----:B------:R-:W-:Y:S02]  /*1430*/  USEL UR14, UR15, 0x3, UP0 ;  /* 0x000000030f0e7887 */ /* 0x000fe40008000000 */
[----:B------:R-:W-:-:S02]  /*1440*/  UIADD3 UR13, UPT, UPT, UR13, 0x7e, URZ ;  /* 0x0000007e0d0d7890 */ /* 0x000fc4000fffe0ff */
[----:B------:R-:W-:Y:S02]  /*1450*/  UIADD3 UR5, UPT, UPT, UR14, -0x1, URZ ;  /* 0xffffffff0e057890 */ /* 0x000fe4000fffe0ff */
[----:B------:R-:W-:-:S03]  /*1460*/  UIADD3 UR7, UPT, UPT, UR15, -UR14, URZ ;  /* 0x8000000e0f077290 */ /* 0x000fc6000fffe0ff */
[----:B------:R-:W-:-:S04]  /*1470*/  @UP1 UIADD3 UR5, UPT, UPT, UR14, URZ, URZ ;  /* 0x000000ff0e051290 */ /* 0x000fc8000fffe0ff */
[----:B----4-:R-:W-:-:S12]  /*1480*/  UIADD3 UR5, UPT, UPT, UR5, 0x1, URZ ;  /* 0x0000000105057890 */ /* 0x010fd8000fffe0ff */
.L_x_35:
[----:B------:R-:W-:Y:S01]  /*1490*/  UISETP.NE.AND UP0, UPT, UR37, URZ, UPT ;  /* 0x000000ff2500728c */ /* 0x000fe2000bf05270 */
[----:B------:R-:W1:Y:S08]  /*14a0*/  S2UR UR37, SR_CgaCtaId ;  /* 0x00000000002579c3 */ /* 0x000e700000008800 */
[----:B------:R-:W-:Y:S05]  /*14b0*/  BRA.U UP0, `(.L_x_18) ;  /* 0x0000000100347547 */ /* 0x000fea000b800000 */
[----:B------:R-:W4:Y:S01]  /*14c0*/  S2R R3, SR_CgaCtaId ;  /* 0x0000000000037919 */ /* 0x000f220000008800 */
[----:B------:R-:W-:-:S04]  /*14d0*/  MOV R4, 0x400 ;  /* 0x0000040000047802 */ /* 0x000fc80000000f00 */
[----:B----4-:R-:W-:Y:S02]  /*14e0*/  LEA R3, R3, R4, 0x18 ;  /* 0x0000000403037211 */ /* 0x010fe400078ec0ff */
[----:B------:R-:W-:-:S03]  /*14f0*/  SHF.L.U32 R4, R10, 0x1f, RZ ;  /* 0x0000001f0a047819 */ /* 0x000fc600000006ff */
[----:B------:R-:W-:-:S04]  /*1500*/  IMAD R3, R12, 0x8, R3 ;  /* 0x000000080c037824 */ /* 0x000fc800078e0203 */
[----:B------:R-:W4:Y:S02]  /*1510*/  SYNCS.PHASECHK.TRANS64.TRYWAIT P0, [R3+URZ+0xd0], R4 ;  /* 0x0000d004030075a7 */ /* 0x000f2400080011ff */
[----:B----4-:R-:W-:Y:S05]  /*1520*/  @!P0 BRA `(.L_x_19) ;  /* 0x0000009800208947 */ /* 0x010fea0003800000 */
.L_x_130:
[----:B------:R-:W-:Y:S01]  /*1530*/  VIADD R12, R12, 0x1 ;  /* 0x000000010c0c7836 */ /* 0x000fe20000000000 */
[----:B------:R4:W-:Y:S04]  /*1540*/  SYNCS.ARRIVE.TRANS64.A1T0 RZ, [R3+URZ+0xc0], RZ ;  /* 0x0000c0ff03ff79a7 */ /* 0x0009e800081000ff */
[----:B------:R-:W-:-:S04]  /*1550*/  ISETP.NE.AND P0, PT, R12, 0x2, PT ;  /* 0x000000020c00780c */ /* 0x000fc80003f05270 */
[----:B------:R-:W-:Y:S02]  /*1560*/  SEL R12, R12, RZ, P0 ;  /* 0x000000ff0c0c7207 */ /* 0x000fe40000000000 */
[----:B----4-:R-:W-:-:S04]  /*1570*/  SEL R3, RZ, 0x1, P0 ;  /* 0x00000001ff037807 */ /* 0x010fc80000000000 */
[----:B------:R-:W-:-:S07]  /*1580*/  LOP3.LUT R10, R10, R3, RZ, 0x3c, !PT ;  /* 0x000000030a0a7212 */ /* 0x000fce00078e3cff */
.L_x_18:
[----:B------:R-:W-:Y:S01]  /*1590*/  UMOV UR4, 0x400 ;  /* 0x0000040000047882 */ /* 0x000fe20000000000 */
[----:B------:R-:W-:Y:S01]  /*15a0*/  SHF.L.U32 R3, R15, 0x1f, RZ ;  /* 0x0000001f0f037819 */ /* 0x000fe200000006ff */
[----:B-1----:R-:W-:Y:S01]  /*15b0*/  ULEA UR4, UR37, UR4, 0x18 ;  /* 0x0000000425047291 */ /* 0x002fe2000f8ec0ff */
[----:B------:R-:W-:Y:S01]  /*15c0*/  R2UR UR43, R5 ;  /* 0x00000000052b72ca */ /* 0x000fe200000e0000 */
[----:B------:R-:W-:Y:S01]  /*15d0*/  UISETP.GE.U32.AND UP0, UPT, UR13, 0x7f, UPT ;  /* 0x0000007f0d00788c */ /* 0x000fe2000bf06070 */
[----:B------:R-:W-:Y:S01]  /*15e0*/  R2UR UR11, R2 ;  /* 0x00000000020b72ca */ /* 0x000fe200000e0000 */
[----:B------:R-:W-:Y:S01]  /*15f0*/  ULEA UR8, UR6, UR4, 0x3 ;  /* 0x0000000406087291 */ /* 0x000fe2000f8e18ff */
[----:B------:R-:W-:-:S08]  /*1600*/  UMOV UR24, URZ ;  /* 0x000000ff00187c82 */ /* 0x000fd00008000000 */
[----:B------:R1:W4:Y:S01]  /*1610*/  SYNCS.PHASECHK.TRANS64.TRYWAIT P0, [UR8+0x18], R3 ;  /* 0x00001803ff0075a7 */ /* 0x0003220008001108 */
[----:B------:R-:W-:Y:S02]  /*1620*/  USHF.L.U32 UR43, UR43, 0x7, URZ ;  /* 0x000000072b2b7899 */ /* 0x000fe400080006ff */
[----:B------:R-:W-:Y:S01]  /*1630*/  USHF.L.U32 UR11, UR11, 0x8, URZ ;  /* 0x000000080b0b7899 */ /* 0x000fe200080006ff */
[----:B------:R-:W-:Y:S11]  /*1640*/  BRA.U !UP0, `(.L_x_20) ;  /* 0x0000000108a87547 */ /* 0x000ff6000b800000 */
[----:B------:R-:W-:Y:S01]  /*1650*/  UMOV UR16, URZ ;  /* 0x000000ff00107c82 */ /* 0x000fe20008000000 */
[----:B------:R-:W-:-:S05]  /*1660*/  UMOV UR17, UR6 ;  /* 0x0000000600117c82 */ /* 0x000fca0008000000 */
.L_x_25:
[----:B-1----:R-:W-:Y:S01]  /*1670*/  ULEA UR41, UR17, UR4, 0x3 ;  /* 0x0000000411297291 */ /* 0x002fe2000f8e18ff */
[----:B-1--4-:R-:W-:Y:S01]  /*1680*/  @!P5 MOV R3, 0xc000 ;  /* 0x0000c0000003d802 */ /* 0x012fe20000000f00 */
[----:B----4-:R-:W-:Y:S10]  /*1690*/  @P0 BRA `(.L_x_21) ;  /* 0x00000000000c0947 */ /* 0x010ff40003800000 */
[----:B------:R-:W-:-:S04]  /*16a0*/  SHF.L.U32 R5, R15, 0x1f, RZ ;  /* 0x0000001f0f057819 */ /* 0x000fc800000006ff */
[----:B------:R-:W1:Y:S02]  /*16b0*/  SYNCS.PHASECHK.TRANS64.TRYWAIT P0, [UR41+0x18], R5 ;  /* 0x00001805ff0075a7 */ /* 0x000e640008001129 */
[----:B-1----:R-:W-:Y:S05]  /*16c0*/  @!P0 BRA `(.L_x_22) ;  /* 0x0000009400cc8947 */ /* 0x002fea0003800000 */
.L_x_21:
[----:B------:R4:W-:Y:S01]  /*16d0*/  @!P5 SYNCS.ARRIVE.TRANS64 RZ, [UR41], R3 ;  /* 0x00000003ffffd9a7 */ /* 0x0009e20008000029 */
[----:B------:R-:W-:Y:S04]  /*16e0*/  BSSY.RECONVERGENT B0, `(.L_x_23) ;  /* 0x0000003000007945 */ /* 0x000fe80003800200 */
[----:B------:R-:W-:Y:S05]  /*16f0*/  @P4 BRA `(.L_x_24) ;  /* 0x0000000000044947 */ /* 0x000fea0003800000 */
[----:B------:R-:W-:Y:S05]  /*1700*/  BPT.TRAP 0x1 ;  /* 0x000000040000795c */ /* 0x000fea0000300000 */
.L_x_24:
[----:B------:R-:W-:Y:S05]  /*1710*/  BSYNC.RECONVERGENT B0 ;  /* 0x0000000000007941 */ /* 0x000fea0003800200 */
.L_x_23:
[----:B------:R-:W-:Y:S02]  /*1720*/  UIADD3 UR6, UPT, UPT, UR17, 0x1, URZ ;  /* 0x0000000111067890 */ /* 0x000fe4000fffe0ff */
[----:B------:R-:W-:Y:S02]  /*1730*/  ULEA UR40, UR17, UR4, 0xe ;  /* 0x0000000411287291 */ /* 0x000fe4000f8e70ff */
[----:B------:R-:W-:Y:S02]  /*1740*/  UISETP.NE.AND UP0, UPT, UR6, 0x3, UPT ;  /* 0x000000030600788c */ /* 0x000fe4000bf05270 */
[----:B------:R-:W-:Y:S02]  /*1750*/  UIADD3 UR26, UP1, UPT, UR22, 0x80, URZ ;  /* 0x00000080161a7890 */ /* 0x000fe4000ff3e0ff */
[----:B------:R-:W-:Y:S02]  /*1760*/  USEL UR9, URZ, 0x1, UP0 ;  /* 0x00000001ff097887 */ /* 0x000fe40008000000 */
[----:B------:R-:W-:-:S02]  /*1770*/  USEL UR6, UR6, URZ, UP0 ;  /* 0x000000ff06067287 */ /* 0x000fc40008000000 */
[----:B------:R-:W-:Y:S02]  /*1780*/  UIADD3 UR20, UP0, UPT, UR22, 0x180, URZ ;  /* 0x0000018016147890 */ /* 0x000fe4000ff1e0ff */
[----:B------:R-:W-:Y:S01]  /*1790*/  ULEA UR8, UR6, UR4, 0x3 ;  /* 0x0000000406087291 */ /* 0x000fe2000f8e18ff */
[----:B------:R-:W-:Y:S01]  /*17a0*/  LOP3.LUT R15, R15, UR9, RZ, 0x3c, !PT ;  /* 0x000000090f0f7c12 */ /* 0x000fe2000f8e3cff */
[----:B------:R-:W-:Y:S02]  /*17b0*/  USHF.L.U32 UR42, UR16, 0x6, URZ ;  /* 0x00000006102a7899 */ /* 0x000fe400080006ff */
[----:B------:R-:W-:Y:S01]  /*17c0*/  UIADD3.X UR27, UPT, UPT, URZ, UR23, URZ, UP1, !UPT ;  /* 0x00000017ff1b7290 */ /* 0x000fe20008ffe4ff */
[----:B-1----:R-:W-:Y:S01]  /*17d0*/  SHF.L.U32 R2, R15, 0x1f, RZ ;  /* 0x0000001f0f027819 */ /* 0x002fe200000006ff */
[----:B------:R-:W-:Y:S02]  /*17e0*/  UIADD3 UR40, UPT, UPT, UR40, 0x10800, URZ ;  /* 0x0001080028287890 */ /* 0x000fe4000fffe0ff */
[----:B------:R-:W-:Y:S01]  /*17f0*/  UIADD3.X UR21, UPT, UPT, URZ, UR23, URZ, UP0, !UPT ;  /* 0x00000017ff157290 */ /* 0x000fe200087fe4ff */
[----:B------:R1:W1:Y:S01]  /*1800*/  SYNCS.PHASECHK.TRANS64.TRYWAIT P0, [UR8+0x18], R2 ;  /* 0x00001802ff0075a7 */ /* 0x0002620008001108 */
[----:B------:R-:W-:Y:S01]  /*1810*/  ULEA UR8, UR17, UR4, 0xf ;  /* 0x0000000411087291 */ /* 0x000fe2000f8e78ff */
[----:B------:R-:W-:Y:S01]  /*1820*/  UMOV UR18, 0x0 ;  /* 0x0000000000127882 */ /* 0x000fe20000000000 */
[----:B------:R-:W-:-:S02]  /*1830*/  UMOV UR19, 0x10000000 ;  /* 0x1000000000137882 */ /* 0x000fc40000000000 */
[----:B------:R-:W-:Y:S01]  /*1840*/  UIADD3 UR8, UPT, UPT, UR8, 0x1c800, URZ ;  /* 0x0001c80008087890 */ /* 0x000fe2000fffe0ff */
[----:B------:R1:W-:Y:S01]  /*1850*/  UTMALDG.3D [UR40], [UR26], desc[UR18] ;  /* 0x000012281a0075b4 */ /* 0x0003e20008011000 */
[----:B------:R-:W-:Y:S01]  /*1860*/  UMOV UR12, UR44 ;  /* 0x0000002c000c7c82 */ /* 0x000fe20008000000 */
[----:B------:R-:W-:Y:S01]  /*1870*/  UMOV UR9, UR41 ;  /* 0x0000002900097c82 */ /* 0x000fe20008000000 */
[----:B------:R-:W-:Y:S01]  /*1880*/  UMOV UR10, UR42 ;  /* 0x0000002a000a7c82 */ /* 0x000fe20008000000 */
[----:B------:R-:W-:Y:S01]  /*1890*/  UIADD3 UR16, UPT, UPT, UR16, 0x1, URZ ;  /* 0x0000000110107890 */ /* 0x000fe2000fffe0ff */
[----:B------:R-:W-:Y:S01]  /*18a0*/  UMOV UR24, UR5 ;  /* 0x0000000500187c82 */ /* 0x000fe20008000000 */
[----:B------:R-:W-:Y:S02]  /*18b0*/  UMOV UR17, UR6 ;  /* 0x0000000600117c82 */ /* 0x000fe40008000000 */
[----:B------:R1:W-:Y:S01]  /*18c0*/  UTMALDG.3D [UR8], [UR20], desc[UR18] ;  /* 0x00001208140075b4 */ /* 0x0003e20008011000 */
[----:B------:R-:W-:-:S09]  /*18d0*/  UISETP.NE.AND UP0, UPT, UR16, UR5, UPT ;  /* 0x000000051000728c */ /* 0x000fd2000bf05270 */
[----:B------:R-:W-:Y:S05]  /*18e0*/  BRA.U UP0, `(.L_x_25) ;  /* 0xfffffffd00607547 */ /* 0x000fea000b83ffff */
.L_x_20:
[----:B-1--4-:R-:W-:Y:S01]  /*18f0*/  PLOP3.LUT P0, PT, PT, PT, UP3, 0x80, 0x8 ;  /* 0x000000000008781c */ /* 0x012fe20003f0f038 */
[----:B------:R-:W-:Y:S01]  /*1900*/  ULEA UR8, UR6, UR4, 0x3 ;  /* 0x0000000406087291 */ /* 0x000fe2000f8e18ff */
[----:B------:R-:W-:Y:S01]  /*1910*/  SHF.L.U32 R2, R15, 0x1f, RZ ;  /* 0x0000001f0f027819 */ /* 0x000fe200000006ff */
[----:B------:R-:W-:-:S10]  /*1920*/  UISETP.GT.AND UP0, UPT, UR15, UR14, UPT ;  /* 0x0000000e0f00728c */ /* 0x000fd4000bf04270 */
[----:B------:R-:W-:Y:S01]  /*1930*/  @!P0 SYNCS.ARRIVE.TRANS64.A1T0 RZ, [UR4+0x78], RZ ;  /* 0x000078ffffff89a7 */ /* 0x000fe20008100004 */
[----:B------:R1:W4:Y:S01]  /*1940*/  SYNCS.PHASECHK.TRANS64.TRYWAIT P0, [UR8+0x18], R2 ;  /* 0x00001802ff0075a7 */ /* 0x0003220008001108 */
[----:B------:R-:W-:Y:S05]  /*1950*/  BRA.U !UP0, `(.L_x_26) ;  /* 0x0000000108ac7547 */ /* 0x000fea000b800000 */
[----:B------:R-:W-:Y:S01]  /*1960*/  UIADD3 UR21, UPT, UPT, UR7, UR24, URZ ;  /* 0x0000001807157290 */ /* 0x000fe2000fffe0ff */
[----:B------:R-:W-:-:S11]  /*1970*/  UMOV UR25, UR6 ;  /* 0x0000000600197c82 */ /* 0x000fd60008000000 */
.L_x_31:
[----:B-1----:R-:W-:Y:S01]  /*1980*/  ULEA UR17, UR25, UR4, 0x3 ;  /* 0x0000000419117291 */ /* 0x002fe2000f8e18ff */
[----:B----4-:R-:W-:Y:S01]  /*1990*/  @!P5 MOV R3, 0xc000 ;  /* 0x0000c0000003d802 */ /* 0x010fe20000000f00 */
[----:B----4-:R-:W-:Y:S10]  /*19a0*/  @P0 BRA `(.L_x_27) ;  /* 0x00000000000c0947 */ /* 0x010ff40003800000 */
[----:B------:R-:W-:-:S04]  /*19b0*/  SHF.L.U32 R5, R15, 0x1f, RZ ;  /* 0x0000001f0f057819 */ /* 0x000fc800000006ff */
[----:B------:R-:W4:Y:S02]  /*19c0*/  SYNCS.PHASECHK.TRANS64.TRYWAIT P0, [UR17+0x18], R5 ;  /* 0x00001805ff0075a7 */ /* 0x000f240008001111 */
[----:B----4-:R-:W-:Y:S05]  /*19d0*/  @!P0 BRA `(.L_x_28) ;  /* 0x0000009400208947 */ /* 0x010fea0003800000 */
.L_x_27:
[----:B------:R4:W-:Y:S01]  /*19e0*/  @!P5 SYNCS.ARRIVE.TRANS64 RZ, [UR17], R3 ;  /* 0x00000003ffffd9a7 */ /* 0x0009e20008000011 */
[----:B------:R-:W-:Y:S04]  /*19f0*/  BSSY.RECONVERGENT B0, `(.L_x_29) ;  /* 0x0000003000007945 */ /* 0x000fe80003800200 */
[----:B------:R-:W-:Y:S05]  /*1a00*/  @P4 BRA `(.L_x_30) ;  /* 0x0000000000044947 */ /* 0x000fea0003800000 */
[----:B------:R-:W-:Y:S05]  /*1a10*/  BPT.TRAP 0x1 ;  /* 0x000000040000795c */ /* 0x000fea0000300000 */
.L_x_30:
[----:B------:R-:W-:Y:S05]  /*1a20*/  BSYNC.RECONVERGENT B0 ;  /* 0x0000000000007941 */ /* 0x000fea0003800200 */
.L_x_29:
        /* <DEDUP_REMOVED lines=10> */
[----:B------:R-:W-:Y:S01]  /*1ad0*/  UIADD3 UR16, UPT, UPT, UR16, 0x10800, URZ ;  /* 0x0001080010107890 */ /* 0x000fe2000fffe0ff */
[----:B-1----:R-:W-:Y:S01]  /*1ae0*/  SHF.L.U32 R2, R15, 0x1f, RZ ;  /* 0x0000001f0f027819 */ /* 0x002fe200000006ff */
[----:B------:R-:W-:Y:S02]  /*1af0*/  UIADD3.X UR31, UPT, UPT, URZ, UR23, URZ, UP1, !UPT ;  /* 0x00000017ff1f7290 */ /* 0x000fe40008ffe4ff */
[----:B------:R-:W-:Y:S01]  /*1b00*/  UIADD3.X UR29, UPT, UPT, URZ, UR23, URZ, UP0, !UPT ;  /* 0x00000017ff1d7290 */ /* 0x000fe200087fe4ff */
[----:B------:R1:W1:Y:S01]  /*1b10*/  SYNCS.PHASECHK.TRANS64.TRYWAIT P0, [UR8+0x18], R2 ;  /* 0x00001802ff0075a7 */ /* 0x0002620008001108 */
[----:B------:R-:W-:Y:S01]  /*1b20*/  ULEA UR8, UR25, UR4, 0xf ;  /* 0x0000000419087291 */ /* 0x000fe2000f8e78ff */
[----:B------:R-:W-:Y:S01]  /*1b30*/  UMOV UR26, 0x0 ;  /* 0x00000000001a7882 */ /* 0x000fe20000000000 */
[----:B------:R-:W-:-:S02]  /*1b40*/  UMOV UR27, 0x10000000 ;  /* 0x10000000001b7882 */ /* 0x000fc40000000000 */
[----:B------:R-:W-:Y:S01]  /*1b50*/  UIADD3 UR8, UPT, UPT, UR8, 0x1c800, URZ ;  /* 0x0001c80008087890 */ /* 0x000fe2000fffe0ff */
[----:B------:R-:W-:Y:S01]  /*1b60*/  UMOV UR19, UR43 ;  /* 0x0000002b00137c82 */ /* 0x000fe20008000000 */
[----:B------:R-:W-:Y:S01]  /*1b70*/  UMOV UR20, UR44 ;  /* 0x0000002c00147c82 */ /* 0x000fe20008000000 */
[----:B------:R-:W-:Y:S01]  /*1b80*/  UMOV UR12, UR44 ;  /* 0x0000002c000c7c82 */ /* 0x000fe20008000000 */
[----:B------:R-:W-:Y:S01]  /*1b90*/  UMOV UR9, UR17 ;  /* 0x0000001100097c82 */ /* 0x000fe20008000000 */
[----:B------:R-:W-:Y:S01]  /*1ba0*/  UMOV UR10, UR18 ;  /* 0x00000012000a7c82 */ /* 0x000fe20008000000 */
[----:B------:R1:W-:Y:S01]  /*1bb0*/  UTMALDG.3D [UR16], [UR30], desc[UR26] ;  /* 0x00001a101e0075b4 */ /* 0x0003e20008011000 */
[----:B------:R-:W-:Y:S01]  /*1bc0*/  UIADD3 UR24, UPT, UPT, UR24, 0x1, URZ ;  /* 0x0000000118187890 */ /* 0x000fe2000fffe0ff */
[----:B------:R-:W-:-:S03]  /*1bd0*/  UMOV UR25, UR6 ;  /* 0x0000000600197c82 */ /* 0x000fc60008000000 */
[----:B------:R-:W-:Y:S01]  /*1be0*/  UISETP.NE.AND UP0, UPT, UR24, UR21, UPT ;  /* 0x000000151800728c */ /* 0x000fe2000bf05270 */
[----:B------:R1:W-:Y:S08]  /*1bf0*/  UTMALDG.3D [UR8], [UR28], desc[UR26] ;  /* 0x00001a081c0075b4 */ /* 0x0003f00008011000 */
[----:B------:R-:W-:Y:S05]  /*1c00*/  BRA.U UP0, `(.L_x_31) ;  /* 0xfffffffd005c7547 */ /* 0x000fea000b83ffff */
.L_x_26:
[C---:B-1----:R-:W-:Y:S01]  /*1c10*/  LEA R2, R14.reuse, UR4, 0x3 ;  /* 0x000000040e027c11 */ /* 0x042fe2000f8e18ff */
[----:B------:R-:W-:Y:S01]  /*1c20*/  NOP ;  /* 0x0000000000007918 */ /* 0x000fe20000000000 */
[----:B----4-:R-:W-:Y:S02]  /*1c30*/  SHF.L.U32 R3, R13, 0x1f, RZ ;  /* 0x0000001f0d037819 */ /* 0x010fe400000006ff */
[----:B------:R-:W-:Y:S02]  /*1c40*/  LEA R4, R14, UR4, 0x4 ;  /* 0x000000040e047c11 */ /* 0x000fe4000f8e20ff */
[----:B------:R-:W1:Y:S02]  /*1c50*/  SYNCS.PHASECHK.TRANS64.TRYWAIT P0, [R2+URZ+0x80], R3 ;  /* 0x00008003020075a7 */ /* 0x000e6400080011ff */
[----:B-1----:R-:W-:Y:S05]  /*1c60*/  @!P0 BRA `(.L_x_32) ;  /* 0x0000009000948947 */ /* 0x002fea0003800000 */
.L_x_133:
[----:B------:R-:W4:Y:S01]  /*1c70*/  LDS.128 R4, [R4+0xf0] ;  /* 0x0000f00004047984 */ /* 0x000f220000000c00 */
[----:B---3--:R-:W-:Y:S01]  /*1c80*/  ISETP.GE.AND P0, PT, R134, 0x1, PT ;  /* 0x000000018600780c */ /* 0x008fe20003f06270 */
[----:B-1----:R-:W-:Y:S01]  /*1c90*/  VIADD R2, R2, 0x90 ;  /* 0x0000009002027836 */ /* 0x002fe20000000000 */
[----:B------:R-:W-:Y:S01]  /*1ca0*/  @!PT LDS RZ, [RZ] ;  /* 0x00000000fffff984 */ /* 0x000fe20000000800 */
[----:B------:R-:W-:Y:S01]  /*1cb0*/  @!PT LDS RZ, [RZ] ;  /* 0x00000000fffff984 */ /* 0x000fe20000000800 */
[----:B------:R-:W-:Y:S01]  /*1cc0*/  @!PT LDS RZ, [RZ] ;  /* 0x00000000fffff984 */ /* 0x000fe20000000800 */
[----:B------:R-:W-:Y:S01]  /*1cd0*/  @!PT LDS RZ, [RZ] ;  /* 0x00000000fffff984 */ /* 0x000fe20000000800 */
[----:B------:R1:W-:Y:S06]  /*1ce0*/  MEMBAR.ALL.CTA ;  /* 0x0000000000007992 */ /* 0x0003ec0000008000 */
[----:B-1----:R-:W1:Y:S01]  /*1cf0*/  FENCE.VIEW.ASYNC.S ;  /* 0x00000000000073c6 */ /* 0x002e620000000000 */
[----:B------:R-:W-:-:S04]  /*1d00*/  PRMT R2, RZ, 0x654, R2 ;  /* 0x00000654ff027816 */ /* 0x000fc80000000002 */
[----:B-1----:R1:W-:Y:S01]  /*1d10*/  SYNCS.ARRIVE.TRANS64.RED.A1T0 RZ, [R2+URZ], RZ ;  /* 0x000000ff02ff79a7 */ /* 0x0023e200081004ff */
[----:B----4-:R-:W-:-:S13]  /*1d20*/  LOP3.LUT P2, RZ, R6, 0x1, RZ, 0xc0, !PT ;  /* 0x0000000106ff7812 */ /* 0x010fda000784c0ff */
[----:B------:R-:W-:Y:S01]  /*1d30*/  @P2 SHF.R.U32.HI R3, RZ, 0x10, R5 ;  /* 0x00000010ff032819 */ /* 0x000fe20000011605 */
[----:B------:R-:W-:Y:S01]  /*1d40*/  VOTEU.ANY UP0, P2 ;  /* 0x0000000000ff7886 */ /* 0x000fe20001000100 */
[----:B------:R-:W-:Y:S02]  /*1d50*/  @P2 MOV R11, R4 ;  /* 0x00000004000b2202 */ /* 0x000fe40000000f00 */
[----:B------:R-:W-:Y:S02]  /*1d60*/  @P2 R2UR.BROADCAST UR8, R3 ;  /* 0x00000000030822ca */ /* 0x000fe400008e0000 */
[----:B------:R-:W-:-:S11]  /*1d70*/  @P2 LOP3.LUT R8, R5, 0xffff, RZ, 0xc0, !PT ;  /* 0x0000ffff05082812 */ /* 0x000fd600078ec0ff */
[----:B------:R-:W-:Y:S01]  /*1d80*/  @UP0 UMOV UR44, UR8 ;  /* 0x00000008002c0c82 */ /* 0x000fe20008000000 */
[----:B-1----:R-:W-:Y:S05]  /*1d90*/  @!P0 BRA `(.L_x_33) ;  /* 0x0000000000b88947 */ /* 0x002fea0003800000 */
[----:B------:R-:W2:Y:S01]  /*1da0*/  LDC.64 R4, c[0x0][0xb18] ;  /* 0x0002c600ff047b82 */ /* 0x000ea20000000a00 */
[----:B------:R-:W-:-:S07]  /*1db0*/  ISETP.NE.AND P3, PT, R134, 0x1, PT ;  /* 0x000000018600780c */ /* 0x000fce0003f65270 */
[----:B------:R-:W1:Y:S08]  /*1dc0*/  LDC.64 R6, c[0x0][0xb10] ;  /* 0x0002c400ff067b82 */ /* 0x000e700000000a00 */
[----:B------:R-:W3:Y:S08]  /*1dd0*/  LDC R16, c[0x0][0xb20] ;  /* 0x0002c800ff107b82 */ /* 0x000ef00000000800 */
[----:B------:R-:W4:Y:S01]  /*1de0*/  LDC R18, c[0x0][0xb0c] ;  /* 0x0002c300ff127b82 */ /* 0x000f220000000800 */
[----:B--2---:R-:W-:Y:S01]  /*1df0*/  IMAD.HI.U32 R17, R0, R5, RZ ;  /* 0x0000000500117227 */ /* 0x004fe200078e00ff */
[----:B------:R-:W-:-:S03]  /*1e00*/  ISETP.NE.AND P0, PT, R4, 0x1, PT ;  /* 0x000000010400780c */ /* 0x000fc60003f05270 */
[----:B------:R-:W-:-:S03]  /*1e10*/  IMAD.HI.U32 R5, R8, R5, RZ ;  /* 0x0000000508057227 */ /* 0x000fc600078e00ff */
[----:B------:R-:W2:Y:S01]  /*1e20*/  LDC.64 R2, c[0x0][0xb28] ;  /* 0x0002ca00ff027b82 */ /* 0x000ea20000000a00 */
[----:B-1----:R-:W-:-:S04]  /*1e30*/  IMAD.HI.U32 R20, R9, R6, RZ ;  /* 0x0000000609147227 */ /* 0x002fc800078e00ff */
[----:B------:R-:W-:Y:S01]  /*1e40*/  IMAD.HI.U32 R22, R11, R6, RZ ;  /* 0x000000060b167227 */ /* 0x000fe200078e00ff */
[----:B------:R-:W-:Y:S02]  /*1e50*/  SHF.R.U32.HI R20, RZ, R7, R20 ;  /* 0x00000007ff147219 */ /* 0x000fe40000011614 */
[-C--:B---3--:R-:W-:Y:S02]  /*1e60*/  SHF.R.U32.HI R17, RZ, R16.reuse, R17 ;  /* 0x00000010ff117219 */ /* 0x088fe40000011611 */
[----:B------:R-:W-:Y:S02]  /*1e70*/  SHF.R.U32.HI R5, RZ, R16, R5 ;  /* 0x00000010ff057219 */ /* 0x000fe40000011605 */
[----:B------:R-:W-:Y:S02]  /*1e80*/  SEL R17, R0, R17, !P0 ;  /* 0x0000001100117207 */ /* 0x000fe40004000000 */
[----:B------:R-:W-:Y:S02]  /*1e90*/  SHF.R.U32.HI R22, RZ, R7, R22 ;  /* 0x00000007ff167219 */ /* 0x000fe40000011616 */
[----:B----4-:R-:W-:-:S02]  /*1ea0*/  ISETP.NE.AND P1, PT, R18, 0x1, PT ;  /* 0x000000011200780c */ /* 0x010fc40003f25270 */
[----:B------:R-:W-:Y:S02]  /*1eb0*/  SEL R5, R8, R5, !P0 ;  /* 0x0000000508057207 */ /* 0x000fe40004000000 */
[----:B------:R-:W-:Y:S02]  /*1ec0*/  SEL R19, R9, R20, !P1 ;  /* 0x0000001409137207 */ /* 0x000fe40004800000 */
[----:B------:R-:W-:Y:S01]  /*1ed0*/  SEL R7, R11, R22, !P1 ;  /* 0x000000160b077207 */ /* 0x000fe20004800000 */
[----:B--2---:R-:W-:-:S04]  /*1ee0*/  IMAD.HI.U32 R20, R17, R2, RZ ;  /* 0x0000000211147227 */ /* 0x004fc800078e00ff */
[----:B------:R-:W-:Y:S01]  /*1ef0*/  IMAD.HI.U32 R6, R19, R2, RZ ;  /* 0x0000000213067227 */ /* 0x000fe200078e00ff */
[----:B------:R-:W-:-:S04]  /*1f00*/  @P3 SHF.R.U32.HI R17, RZ, R3, R20 ;  /* 0x00000003ff113219 */ /* 0x000fc80000011614 */
[----:B------:R-:W-:Y:S01]  /*1f10*/  @P3 SHF.R.U32.HI R19, RZ, R3, R6 ;  /* 0x00000003ff133219 */ /* 0x000fe20000011606 */
[----:B------:R-:W-:-:S04]  /*1f20*/  IMAD R17, R134, R17, RZ ;  /* 0x0000001186117224 */ /* 0x000fc800078e02ff */
[----:B------:R-:W-:Y:S01]  /*1f30*/  IMAD R6, R134, R19, RZ ;  /* 0x0000001386067224 */ /* 0x000fe200078e02ff */
[C---:B------:R-:W-:Y:S02]  /*1f40*/  ISETP.GE.AND P0, PT, R5.reuse, R17, PT ;  /* 0x000000110500720c */ /* 0x040fe40003f06270 */
[----:B------:R-:W-:Y:S02]  /*1f50*/  IADD3 R17, PT, PT, -R5, RZ, RZ ;  /* 0x000000ff05117210 */ /* 0x000fe40007ffe1ff */
[----:B------:R-:W-:Y:S01]  /*1f60*/  ISETP.GE.OR P0, PT, R7, R6, P0 ;  /* 0x000000060700720c */ /* 0x000fe20000706670 */
[----:B------:R-:W-:-:S04]  /*1f70*/  IMAD.HI.U32 R6, R5, R2, RZ ;  /* 0x0000000205067227 */ /* 0x000fc800078e00ff */
[----:B------:R-:W-:Y:S01]  /*1f80*/  IMAD R8, R4, R17, R8 ;  /* 0x0000001104087224 */ /* 0x000fe200078e0208 */
[----:B------:R-:W-:-:S04]  /*1f90*/  SHF.R.U32.HI R6, RZ, R3, R6 ;  /* 0x00000003ff067219 */ /* 0x000fc80000011606 */
[----:B------:R-:W-:-:S03]  /*1fa0*/  SEL R6, R5, R6, !P3 ;  /* 0x0000000605067207 */ /* 0x000fc60005800000 */
[----:B------:R-:W-:-:S04]  /*1fb0*/  @!P0 IMAD.HI.U32 R16, R7, R2, RZ ;  /* 0x0000000207108227 */ /* 0x000fc800078e00ff */
[----:B------:R-:W-:Y:S01]  /*1fc0*/  IMAD.MOV R2, RZ, RZ, -R6 ;  /* 0x000000ffff027224 */ /* 0x000fe200078e0a06 */
[----:B------:R-:W-:-:S03]  /*1fd0*/  @!P0 SHF.R.U32.HI R16, RZ, R3, R16 ;  /* 0x00000003ff108219 */ /* 0x000fc60000011610 */
[----:B------:R-:W-:Y:S01]  /*1fe0*/  IMAD R2, R134, R2, R5 ;  /* 0x0000000286027224 */ /* 0x000fe200078e0205 */
        /* <DEDUP_REMOVED lines=9> */
.L_x_33:
[----:B------:R-:W1:Y:S02]  /*2080*/  LDCU UR8, c[0x0][0xb30] ;  /* 0x00016600ff0877ac */ /* 0x000e640008000800 */
[----:B-1----:R-:W-:-:S09]  /*2090*/  UISETP.NE.AND UP0, UPT, UR8, 0x1, UPT ;  /* 0x000000010800788c */ /* 0x002fd2000bf05270 */
[----:B------:R-:W-:Y:S05]  /*20a0*/  BRA.U UP0, `(.L_x_34) ;  /* 0x0000000100407547 */ /* 0x000fea000b800000 */
[----:B------:R-:W1:Y:S08]  /*20b0*/  LDC.64 R4, c[0x0][0xb10] ;  /* 0x0002c400ff047b82 */ /* 0x000e700000000a00 */
[----:B------:R-:W3:Y:S08]  /*20c0*/  LDC.64 R2, c[0x0][0xb18] ;  /* 0x0002c600ff027b82 */ /* 0x000ef00000000a00 */
[----:B------:R-:W4:Y:S08]  /*20d0*/  LDC R6, c[0x0][0xb20] ;  /* 0x0002c800ff067b82 */ /* 0x000f300000000800 */
[----:B------:R-:W2:Y:S01]  /*20e0*/  LDC R16, c[0x0][0xb0c] ;  /* 0x0002c300ff107b82 */ /* 0x000ea20000000800 */
[----:B-1----:R-:W-:-:S05]  /*20f0*/  IMAD.HI.U32 R4, R11, R4, RZ ;  /* 0x000000040b047227 */ /* 0x002fca00078e00ff */
[----:B------:R-:W-:Y:S01]  /*2100*/  SHF.R.U32.HI R4, RZ, R5, R4 ;  /* 0x00000005ff047219 */ /* 0x000fe20000011604 */
[----:B---3--:R-:W-:Y:S01]  /*2110*/  IMAD.HI.U32 R3, R8, R3, RZ ;  /* 0x0000000308037227 */ /* 0x008fe200078e00ff */
[----:B------:R-:W-:-:S04]  /*2120*/  ISETP.NE.AND P0, PT, R2, 0x1, PT ;  /* 0x000000010200780c */ /* 0x000fc80003f05270 */
[----:B----4-:R-:W-:-:S04]  /*2130*/  SHF.R.U32.HI R3, RZ, R6, R3 ;  /* 0x00000006ff037219 */ /* 0x010fc80000011603 */
[----:B------:R-:W-:Y:S02]  /*2140*/  SEL R3, R8, R3, !P0 ;  /* 0x0000000308037207 */ /* 0x000fe40004000000 */
[----:B--2---:R-:W-:-:S04]  /*2150*/  ISETP.NE.AND P1, PT, R16, 0x1, PT ;  /* 0x000000011000780c */ /* 0x004fc80003f25270 */
[----:B------:R-:W-:-:S05]  /*2160*/  SEL R4, R11, R4, !P1 ;  /* 0x000000040b047207 */ /* 0x000fca0004800000 */
[----:B------:R-:W-:Y:S02]  /*2170*/  IMAD.IADD R5, R3, 0x1, -R4 ;  /* 0x0000000103057824 */ /* 0x000fe400078e0a04 */
[----:B------:R-:W-:Y:S02]  /*2180*/  IMAD.IADD R3, R4, 0x1, -R3 ;  /* 0x0000000104037824 */ /* 0x000fe400078e0a03 */
[----:B------:R-:W-:Y:S02]  /*2190*/  IMAD R11, R5, R16, R11 ;  /* 0x00000010050b7224 */ /* 0x000fe400078e020b */
[----:B------:R-:W-:-:S07]  /*21a0*/  IMAD R8, R3, R2, R8 ;  /* 0x0000000203087224 */ /* 0x000fce00078e0208 */
.L_x_34:
[----:B------:R-:W-:Y:S01]  /*21b0*/  VIADD R14, R14, 0x1 ;  /* 0x000000010e0e7836 */ /* 0x000fe20000000000 */
[----:B------:R-:W-:Y:S01]  /*21c0*/  UPLOP3.LUT UP3, UPT, UPT, UPT, UPT, 0x80, 0x8 ;  /* 0x000000000008789c */ /* 0x000fe20003f6f070 */
[----:B------:R-:W-:-:S03]  /*21d0*/  IMAD.IADD R5, R11, 0x1, R180 ;  /* 0x000000010b057824 */ /* 0x000fc600078e02b4 */
[----:B------:R-:W-:-:S04]  /*21e0*/  ISETP.NE.AND P0, PT, R14, 0x2, PT ;  /* 0x000000020e00780c */ /* 0x000fc80003f05270 */
[----:B------:R-:W-:Y:S02]  /*21f0*/  SEL R2, RZ, 0x1, P0 ;  /* 0x00000001ff027807 */ /* 0x000fe40000000000 */
[----:B------:R-:W-:Y:S02]  /*2200*/  SEL R14, R14, RZ, P0 ;  /* 0x000000ff0e0e7207 */ /* 0x000fe40000000000 */
[----:B------:R-:W-:Y:S01]  /*2210*/  LOP3.LUT R13, R13, R2, RZ, 0x3c, !PT ;  /* 0x000000020d0d7212 */ /* 0x000fe200078e3cff */
[----:B------:R-:W-:Y:S01]  /*2220*/  IMAD.IADD R2, R8, 0x1, R193 ;  /* 0x0000000108027824 */ /* 0x000fe200078e02c1 */
[----:B------:R-:W-:Y:S06]  /*2230*/  @P2 BRA `(.L_x_35) ;  /* 0xfffffff000942947 */ /* 0x000fec000383ffff */
[----:B------:R-:W-:Y:S01]  /*2240*/  UIADD3 UR4, UPT, UPT, UR4, 0x18, URZ ;  /* 0x0000001804047890 */ /* 0x000fe2000fffe0ff */
[----:B------:R-:W-:-:S03]  /*2250*/  SHF.L.U32 R3, R15, 0x1f, RZ ;  /* 0x0000001f0f037819 */ /* 0x000fc600000006ff */
[----:B------:R-:W-:-:S09]  /*2260*/  ULEA UR5, UR6, UR4, 0x3 ;  /* 0x0000000406057291 */ /* 0x000fd2000f8e18ff */
[----:B------:R-:W1:Y:S02]  /*2270*/  SYNCS.PHASECHK.TRANS64.TRYWAIT P0, [UR5], R3 ;  /* 0x00000003ff0075a7 */ /* 0x000e640008001105 */
[----:B-1----:R-:W-:Y:S05]  /*2280*/  @!P0 BRA `(.L_x_36) ;  /* 0x0000008c00208947 */ /* 0x002fea0003800000 */
.L_x_135:
[----:B------:R-:W-:-:S04]  /*2290*/  UIADD3 UR6, UPT, UPT, UR6, 0x1, URZ ;  /* 0x0000000106067890 */ /* 0x000fc8000fffe0ff */
[----:B------:R-:W-:-:S04]  /*22a0*/  UISETP.NE.AND UP0, UPT, UR6, 0x3, UPT ;  /* 0x000000030600788c */ /* 0x000fc8000bf05270 */
[----:B------:R-:W-:Y:S02]  /*22b0*/  USEL UR7, URZ, 0x1, UP0 ;  /* 0x00000001ff077887 */ /* 0x000fe40008000000 */
[----:B------:R-:W-:-:S04]  /*22c0*/  USEL UR6, UR6, URZ, UP0 ;  /* 0x000000ff06067287 */ /* 0x000fc80008000000 */
[----:B------:R-:W-:Y:S01]  /*22d0*/  ULEA UR5, UR6, UR4, 0x3 ;  /* 0x0000000406057291 */ /* 0x000fe2000f8e18ff */
[----:B------:R-:W-:-:S04]  /*22e0*/  LOP3.LUT R15, R15, UR7, RZ, 0x3c, !PT ;  /* 0x000000070f0f7c12 */ /* 0x000fc8000f8e3cff */
[----:B-1----:R-:W-:-:S04]  /*22f0*/  SHF.L.U32 R3, R15, 0x1f, RZ ;  /* 0x0000001f0f037819 */ /* 0x002fc800000006ff */
[----:B------:R-:W1:Y:S02]  /*2300*/  SYNCS.PHASECHK.TRANS64.TRYWAIT P0, [UR5], R3 ;  /* 0x00000003ff0075a7 */ /* 0x000e640008001105 */
[----:B-1----:R-:W-:Y:S05]  /*2310*/  @!P0 BRA `(.L_x_37) ;  /* 0x0000008c00148947 */ /* 0x002fea0003800000 */
.L_x_137:
[----:B------:R-:W-:-:S04]  /*2320*/  UIADD3 UR6, UPT, UPT, UR6, 0x1, URZ ;  /* 0x0000000106067890 */ /* 0x000fc8000fffe0ff */
[----:B------:R-:W-:-:S04]  /*2330*/  UISETP.NE.AND UP0, UPT, UR6, 0x3, UPT ;  /* 0x000000030600788c */ /* 0x000fc8000bf05270 */
[----:B------:R-:W-:Y:S02]  /*2340*/  USEL UR5, URZ, 0x1, UP0 ;  /* 0x00000001ff057887 */ /* 0x000fe40008000000 */
[----:B------:R-:W-:-:S04]  /*2350*/  USEL UR6, UR6, URZ, UP0 ;  /* 0x000000ff06067287 */ /* 0x000fc80008000000 */
[----:B------:R-:W-:Y:S01]  /*2360*/  ULEA UR6, UR6, UR4, 0x3 ;  /* 0x0000000406067291 */ /* 0x000fe2000f8e18ff */
[----:B-1----:R-:W-:-:S04]  /*2370*/  LOP3.LUT R3, R15, UR5, RZ, 0x3c, !PT ;  /* 0x000000050f037c12 */ /* 0x002fc8000f8e3cff */
[----:B------:R-:W-:Y:S01]  /*2380*/  SHF.L.U32 R3, R3, 0x1f, RZ ;  /* 0x0000001f03037819 */ /* 0x000fe200000006ff */
[----:B--2---:R-:W-:-:S07]  /*2390*/  IMAD.U32 R0, RZ, RZ, UR6 ;  /* 0x00000006ff007e24 */ /* 0x004fce000f8e00ff */
.L_x_38:
[----:B-1----:R1:W2:Y:S02]  /*23a0*/  SYNCS.PHASECHK.TRANS64.TRYWAIT P0, [R0+URZ], R3 ;  /* 0x00000003000075a7 */ /* 0x0022a400080011ff */
[----:B--2---:R-:W-:Y:S05]  /*23b0*/  @!P0 NANOSLEEP.SYNCS 0x989680 ;  /* 0x009896800000895d */ /* 0x004fea0003900000 */
[----:B------:R-:W2:Y:S02]  /*23c0*/  @!P0 SYNCS.PHASECHK.TRANS64 P0, [R0+URZ], R3 ;  /* 0x00000003000085a7 */ /* 0x000ea400080010ff */
[----:B--2---:R-:W-:Y:S05]  /*23d0*/  @P0 EXIT ;  /* 0x000000000000094d */ /* 0x004fea0003800000 */
[----:B------:R-:W-:Y:S05]  /*23e0*/  BRA `(.L_x_38) ;  /* 0xfffffffc00ec7947 */ /* 0x000fea000383ffff */
.L_x_17:
[----:B------:R-:W-:-:S04]  /*23f0*/  UISETP.NE.AND UP0, UPT, UR37, URZ, UPT ;  /* 0x000000ff2500728c */ /* 0x000fc8000bf05270 */
[----:B------:R-:W-:-:S09]  /*2400*/  UISETP.NE.OR UP0, UPT, UR6, 0x1, UP0 ;  /* 0x000000010600788c */ /* 0x000fd20008705670 */
[----:B------:R-:W-:Y:S05]  /*2410*/  BRA.U UP0, `(.L_x_39) ;  /* 0x0000000500487547 */ /* 0x000fea000b800000 */
[----:B------:R-:W-:Y:S01]  /*2420*/  ISETP.NE.AND P2, PT, R3, RZ, PT ;  /* 0x000000ff0300720c */ /* 0x000fe20003f45270 */
[----:B------:R-:W-:Y:S01]  /*2430*/  IMAD.MOV.U32 R12, RZ, RZ, 0x1 ;  /* 0x00000001ff0c7424 */ /* 0x000fe200078e00ff */
[----:B------:R-:W-:Y:S02]  /*2440*/  CS2R R10, SRZ ;  /* 0x00000000000a7805 */ /* 0x000fe4000001ff00 */
[----:B------:R-:W-:Y:S01]  /*2450*/  CS2R R8, SRZ ;  /* 0x0000000000087805 */ /* 0x000fe2000001ff00 */
[----:B------:R-:W-:Y:S01]  /*2460*/  UMOV UR4, 0x400 ;  /* 0x0000040000047882 */ /* 0x000fe20000000000 */
[----:B------:R-:W-:Y:S01]  /*2470*/  UMOV UR6, URZ ;  /* 0x000000ff00067c82 */ /* 0x000fe20008000000 */
[----:B------:R-:W-:-:S12]  /*2480*/  ULEA UR37, UR37, UR4, 0x18 ;  /* 0x0000000425257291 */ /* 0x000fd8000f8ec0ff */
.L_x_43:
[----:B------:R-:W-:Y:S02]  /*2490*/  LEA R0, R8, UR37, 0x3 ;  /* 0x0000002508007c11 */ /* 0x000fe4000f8e18ff */
[----:B------:R-:W-:-:S03]  /*24a0*/  SHF.L.U32 R5, R9, 0x1f, RZ ;  /* 0x0000001f09057819 */ /* 0x000fc600000006ff */
[----:B------:R-:W-:Y:S01]  /*24b0*/  VIADD R4, R0, 0xd0 ;  /* 0x000000d000047836 */ /* 0x000fe20000000000 */
[----:B------:R-:W1:Y:S02]  /*24c0*/  SYNCS.PHASECHK.TRANS64.TRYWAIT P0, [R0+URZ+0xc0], R5 ;  /* 0x0000c005000075a7 */ /* 0x000e6400080011ff */
[----:B-1----:R-:W-:Y:S05]  /*24d0*/  @!P0 BRA `(.L_x_40) ;  /* 0x0000008800bc8947 */ /* 0x002fea0003800000 */
.L_x_138:
[----:B------:R-:W-:Y:S01]  /*24e0*/  ULEA UR5, UR6, UR37, 0x3 ;  /* 0x0000002506057291 */ /* 0x000fe2000f8e18ff */
[----:B------:R-:W-:Y:S01]  /*24f0*/  PRMT R4, RZ, 0x654, R4 ;  /* 0x00000654ff047816 */ /* 0x000fe20000000004 */
[----:B-1----:R-:W-:Y:S01]  /*2500*/  @!P2 IMAD.MOV.U32 R5, RZ, RZ, 0x10 ;  /* 0x00000010ff05a424 */ /* 0x002fe200078e00ff */
[----:B------:R-:W-:Y:S01]  /*2510*/  SHF.L.U32 R7, R12, 0x1f, RZ ;  /* 0x0000001f0c077819 */ /* 0x000fe200000006ff */
[----:B------:R-:W-:Y:S01]  /*2520*/  UIADD3 UR4, UPT, UPT, UR5, 0x80, URZ ;  /* 0x0000008005047890 */ /* 0x000fe2000fffe0ff */
[----:B------:R1:W-:Y:S05]  /*2530*/  SYNCS.ARRIVE.TRANS64.RED.A1T0 RZ, [R4+URZ], RZ ;  /* 0x000000ff04ff79a7 */ /* 0x0003ea00081004ff */
[----:B------:R-:W-:Y:S01]  /*2540*/  IMAD.U32 R0, RZ, RZ, UR4 ;  /* 0x00000004ff007e24 */ /* 0x000fe2000f8e00ff */
[----:B------:R-:W2:Y:S04]  /*2550*/  SYNCS.PHASECHK.TRANS64.TRYWAIT P0, [UR5+0x90], R7 ;  /* 0x00009007ff0075a7 */ /* 0x000ea80008001105 */
[----:B------:R-:W-:Y:S01]  /*2560*/  PRMT R13, R3, 0x654, R0 ;  /* 0x00000654030d7816 */ /* 0x000fe20000000000 */
[----:B-12---:R-:W-:Y:S06]  /*2570*/  @!P0 BRA `(.L_x_41) ;  /* 0x0000008800a88947 */ /* 0x006fec0003800000 */
.L_x_140:
[----:B------:R-:W-:Y:S01]  /*2580*/  ULEA UR4, UR6, UR37, 0x4 ;  /* 0x0000002506047291 */ /* 0x000fe2000f8e20ff */
[----:B------:R-:W-:Y:S01]  /*2590*/  SEL R2, R13, R2, !P2 ;  /* 0x000000020d027207 */ /* 0x000fe20005000000 */
[----:B------:R-:W-:Y:S01]  /*25a0*/  UIADD3 UR5, UPT, UPT, UR5, 0x80, URZ ;  /* 0x0000008005057890 */ /* 0x000fe2000fffe0ff */
[----:B-1----:R-:W-:Y:S01]  /*25b0*/  LEA R0, R11, UR37, 0x3 ;  /* 0x000000250b007c11 */ /* 0x002fe2000f8e18ff */
[----:B------:R-:W-:Y:S01]  /*25c0*/  UIADD3 UR4, UPT, UPT, UR4, 0xf0, URZ ;  /* 0x000000f004047890 */ /* 0x000fe2000fffe0ff */
[----:B------:R1:W-:Y:S01]  /*25d0*/  @!P2 SYNCS.ARRIVE.TRANS64.RED RZ, [R2+URZ], R5 ;  /* 0x0000000502ffa9a7 */ /* 0x0003e200080004ff */
[----:B------:R-:W-:Y:S01]  /*25e0*/  UIADD3 UR6, UPT, UPT, UR6, 0x1, URZ ;  /* 0x0000000106067890 */ /* 0x000fe2000fffe0ff */
[----:B------:R-:W-:-:S03]  /*25f0*/  VIADD R8, R8, 0x1 ;  /* 0x0000000108087836 */ /* 0x000fc60000000000 */
[----:B------:R-:W-:Y:S02]  /*2600*/  UISETP.NE.AND UP0, UPT, UR6, 0x2, UPT ;  /* 0x000000020600788c */ /* 0x000fe4000bf05270 */
[----:B------:R-:W-:Y:S01]  /*2610*/  ISETP.NE.AND P0, PT, R8, 0x2, PT ;  /* 0x000000020800780c */ /* 0x000fe20003f05270 */
[----:B------:R-:W-:Y:S06]  /*2620*/  UGETNEXTWORKID.BROADCAST [UR4], [UR5] ;  /* 0x00000000040073ca */ /* 0x000fec0008000100 */
[----:B------:R-:W-:Y:S02]  /*2630*/  USEL UR4, URZ, 0x1, UP0 ;  /* 0x00000001ff047887 */ /* 0x000fe40008000000 */
[----:B------:R-:W-:-:S04]  /*2640*/  USEL UR6, UR6, URZ, UP0 ;  /* 0x000000ff06067287 */ /* 0x000fc80008000000 */
[----:B------:R-:W-:Y:S02]  /*2650*/  LOP3.LUT R12, R12, UR4, RZ, 0x3c, !PT ;  /* 0x000000040c0c7c12 */ /* 0x000fe4000f8e3cff */
[----:B-1----:R-:W-:-:S04]  /*2660*/  SHF.L.U32 R5, R10, 0x1f, RZ ;  /* 0x0000001f0a057819 */ /* 0x002fc800000006ff */
[----:B------:R-:W1:Y:S02]  /*2670*/  SYNCS.PHASECHK.TRANS64.TRYWAIT P1, [R0+URZ+0x80], R5 ;  /* 0x00008005000075a7 */ /* 0x000e6400080211ff */
[----:B-1----:R-:W-:Y:S05]  /*2680*/  @!P1 BRA `(.L_x_42) ;  /* 0x00000088007c9947 */ /* 0x002fea0003800000 */
.L_x_141:
[C---:B------:R-:W-:Y:S01]  /*2690*/  LEA R4, R11.reuse, UR37, 0x4 ;  /* 0x000000250b047c11 */ /* 0x040fe2000f8e20ff */
[----:B-1----:R-:W-:Y:S01]  /*26a0*/  VIADD R0, R0, 0x90 ;  /* 0x0000009000007836 */ /* 0x002fe20000000000 */
[----:B------:R-:W-:Y:S01]  /*26b0*/  SEL R8, R8, RZ, P0 ;  /* 0x000000ff08087207 */ /* 0x000fe20000000000 */
[----:B------:R-:W-:-:S03]  /*26c0*/  VIADD R11, R11, 0x1 ;  /* 0x000000010b0b7836 */ /* 0x000fc60000000000 */
[----:B------:R-:W1:Y:S01]  /*26d0*/  LDS.128 R4, [R4+0xf0] ;  /* 0x0000f00004047984 */ /* 0x000e620000000c00 */
[----:B------:R-:W-:Y:S02]  /*26e0*/  PRMT R0, RZ, 0x654, R0 ;  /* 0x00000654ff007816 */ /* 0x000fe40000000000 */
[C---:B------:R-:W-:Y:S01]  /*26f0*/  ISETP.NE.AND P1, PT, R11.reuse, 0x2, PT ;  /* 0x000000020b00780c */ /* 0x040fe20003f25270 */
[----:B------:R-:W-:Y:S01]  /*2700*/  @!PT LDS RZ, [RZ] ;  /* 0x00000000fffff984 */ /* 0x000fe20000000800 */
[----:B------:R-:W-:Y:S01]  /*2710*/  @!PT LDS RZ, [RZ] ;  /* 0x00000000fffff984 */ /* 0x000fe20000000800 */
[----:B------:R-:W-:Y:S01]  /*2720*/  @!PT LDS RZ, [RZ] ;  /* 0x00000000fffff984 */ /* 0x000fe20000000800 */
[----:B------:R-:W-:Y:S01]  /*2730*/  @!PT LDS RZ, [RZ] ;  /* 0x00000000fffff984 */ /* 0x000fe20000000800 */
[----:B------:R2:W-:Y:S06]  /*2740*/  MEMBAR.ALL.CTA ;  /* 0x0000000000007992 */ /* 0x0005ec0000008000 */
[----:B--2---:R-:W2:Y:S01]  /*2750*/  FENCE.VIEW.ASYNC.S ;  /* 0x00000000000073c6 */ /* 0x004ea20000000000 */
[----:B------:R-:W-:Y:S01]  /*2760*/  SEL R11, R11, RZ, P1 ;  /* 0x000000ff0b0b7207 */ /* 0x000fe20000800000 */
[----:B--2---:R2:W-:Y:S01]  /*2770*/  SYNCS.ARRIVE.TRANS64.RED.A1T0 RZ, [R0+URZ], RZ ;  /* 0x000000ff00ff79a7 */ /* 0x0045e200081004ff */
[----:B-1----:R-:W-:-:S02]  /*2780*/  LOP3.LUT P3, RZ, R6, 0x1, RZ, 0xc0, !PT ;  /* 0x0000000106ff7812 */ /* 0x002fc4000786c0ff */
[----:B------:R-:W-:-:S04]  /*2790*/  SEL R5, RZ, 0x1, P1 ;  /* 0x00000001ff057807 */ /* 0x000fc80000800000 */
[----:B------:R-:W-:Y:S02]  /*27a0*/  LOP3.LUT R10, R10, R5, RZ, 0x3c, !PT ;  /* 0x000000050a0a7212 */ /* 0x000fe400078e3cff */
[----:B--2---:R-:W-:-:S04]  /*27b0*/  SEL R0, RZ, 0x1, P0 ;  /* 0x00000001ff007807 */ /* 0x004fc80000000000 */
[----:B------:R-:W-:Y:S01]  /*27c0*/  LOP3.LUT R9, R9, R0, RZ, 0x3c, !PT ;  /* 0x0000000009097212 */ /* 0x000fe200078e3cff */
[----:B------:R-:W-:Y:S06]  /*27d0*/  @P3 BRA `(.L_x_43) ;  /* 0xfffffffc002c3947 */ /* 0x000fec000383ffff */
[----:B------:R-:W-:Y:S01]  /*27e0*/  ULEA UR5, UR6, UR37, 0x3 ;  /* 0x0000002506057291 */ /* 0x000fe2000f8e18ff */
[----:B------:R-:W-:-:S08]  /*27f0*/  SHF.L.U32 R3, R12, 0x1f, RZ ;  /* 0x0000001f0c037819 */ /* 0x000fd000000006ff */
[----:B------:R-:W1:Y:S02]  /*2800*/  SYNCS.PHASECHK.TRANS64 P0, [UR5+0x90], R3 ;  /* 0x00009003ff0075a7 */ /* 0x000e640008001005 */
[----:B-1----:R-:W-:Y:S05]  /*2810*/  @P0 BRA `(.L_x_44) ;  /* 0x0000000000080947 */ /* 0x002fea0003800000 */
[----:B------:R-:W1:Y:S02]  /*2820*/  SYNCS.PHASECHK.TRANS64.TRYWAIT P0, [UR5+0x90], R3 ;  /* 0x00009003ff0075a7 */ /* 0x000e640008001105 */
[----:B-1----:R-:W-:Y:S05]  /*2830*/  @!P0 BRA `(.L_x_45) ;  /* 0x0000008800248947 */ /* 0x002fea0003800000 */
.L_x_44:
[----:B------:R-:W-:-:S04]  /*2840*/  UIADD3 UR4, UPT, UPT, UR6, 0x1, URZ ;  /* 0x0000000106047890 */ /* 0x000fc8000fffe0ff */
[----:B------:R-:W-:-:S04]  /*2850*/  UISETP.NE.AND UP0, UPT, UR4, 0x2, UPT ;  /* 0x000000020400788c */ /* 0x000fc8000bf05270 */
[----:B------:R-:W-:Y:S02]  /*2860*/  USEL UR7, URZ, 0x1, UP0 ;  /* 0x00000001ff077887 */ /* 0x000fe40008000000 */
[----:B------:R-:W-:-:S04]  /*2870*/  USEL UR4, UR4, URZ, UP0 ;  /* 0x000000ff04047287 */ /* 0x000fc80008000000 */
[----:B------:R-:W-:Y:S01]  /*2880*/  ULEA UR4, UR4, UR37, 0x3 ;  /* 0x0000002504047291 */ /* 0x000fe2000f8e18ff */
[----:B-1----:R-:W-:-:S04]  /*2890*/  LOP3.LUT R3, R12, UR7, RZ, 0x3c, !PT ;  /* 0x000000070c037c12 */ /* 0x002fc8000f8e3cff */
[----:B------:R-:W-:-:S04]  /*28a0*/  SHF.L.U32 R0, R3, 0x1f, RZ ;  /* 0x0000001f03007819 */ /* 0x000fc800000006ff */
[----:B------:R-:W1:Y:S02]  /*28b0*/  SYNCS.PHASECHK.TRANS64 P0, [UR4+0x90], R0 ;  /* 0x00009000ff0075a7 */ /* 0x000e640008001004 */
[----:B-1----:R-:W-:Y:S05]  /*28c0*/  @P0 EXIT ;  /* 0x000000000000094d */ /* 0x002fea0003800000 */
[----:B------:R-:W-:Y:S02]  /*28d0*/  SHF.L.U32 R3, R3, 0x1f, RZ ;  /* 0x0000001f03037819 */ /* 0x000fe400000006ff */
[----:B------:R-:W-:-:S07]  /*28e0*/  MOV R0, UR4 ;  /* 0x0000000400007c02 */ /* 0x000fce0008000f00 */
.L_x_46:
[----:B-1----:R1:W2:Y:S02]  /*28f0*/  SYNCS.PHASECHK.TRANS64.TRYWAIT P0, [R0+URZ+0x90], R3 ;  /* 0x00009003000075a7 */ /* 0x0022a400080011ff */
[----:B--2---:R-:W-:Y:S05]  /*2900*/  @!P0 NANOSLEEP.SYNCS 0x989680 ;  /* 0x009896800000895d */ /* 0x004fea0003900000 */
[----:B------:R-:W2:Y:S02]  /*2910*/  @!P0 SYNCS.PHASECHK.TRANS64 P0, [R0+URZ+0x90], R3 ;  /* 0x00009003000085a7 */ /* 0x000ea400080010ff */
[----:B--2---:R-:W-:Y:S05]  /*2920*/  @P0 EXIT ;  /* 0x000000000000094d */ /* 0x004fea0003800000 */
[----:B------:R-:W-:Y:S05]  /*2930*/  BRA `(.L_x_46) ;  /* 0xfffffffc00ec7947 */ /* 0x000fea000383ffff */
.L_x_39:
[----:B------:R-:W-:-:S09]  /*2940*/  UISETP.NE.AND UP0, UPT, UR6, URZ, UPT ;  /* 0x000000ff0600728c */ /* 0x000fd2000bf05270 */
[----:B------:R-:W-:Y:S05]  /*2950*/  BRA.U UP0, `(.L_x_47) ;  /* 0x0000000d006c7547 */ /* 0x000fea000b800000 */
[----:B------:R-:W-:Y:S01]  /*2960*/  UMOV UR4, 0x40 ;  /* 0x0000004000047882 */ /* 0x000fe20000000000 */
[----:B------:R-:W-:Y:S01]  /*2970*/  NOP ;  /* 0x0000000000007918 */ /* 0x000fe20000000000 */
[----:B------:R-:W-:Y:S01]  /*2980*/  ULEA UR4, UR37, UR4, 0x18 ;  /* 0x0000000425047291 */ /* 0x000fe2000f8ec0ff */
[----:B------:R-:W-:Y:S02]  /*2990*/  UMOV UR5, 0x400 ;  /* 0x0000040000057882 */ /* 0x000fe40000000000 */
[----:B------:R-:W-:-:S06]  /*29a0*/  ULEA UR37, UR37, UR5, 0x18 ;  /* 0x0000000525257291 */ /* 0x000fcc000f8ec0ff */
[----:B------:R-:W1:Y:S02]  /*29b0*/  LDS.U8 R0, [UR4+0x1c] ;  /* 0x00001c04ff007984 */ /* 0x000e640008000000 */
[----:B-1----:R-:W-:-:S13]  /*29c0*/  ISETP.NE.AND P0, PT, R0, RZ, PT ;  /* 0x000000ff0000720c */ /* 0x002fda0003f05270 */
[----:B------:R-:W-:Y:S05]  /*29d0*/  @P0 BRA `(.L_x_48) ;  /* 0x0000000000580947 */ /* 0x000fea0003800000 */
[----:B------:R-:W-:-:S13]  /*29e0*/  ELECT P0, URZ, PT ;  /* 0x0000000000ff782f */ /* 0x000fda0003800000 */
[----:B------:R-:W-:Y:S05]  /*29f0*/  @!P0 BRA `(.L_x_49) ;  /* 0x0000000000608947 */ /* 0x000fea0003800000 */
[----:B------:R-:W-:Y:S01]  /*2a00*/  UMOV UR5, 0x10 ;  /* 0x0000001000057882 */ /* 0x000fe20000000000 */
[----:B------:R-:W-:Y:S01]  /*2a10*/  HFMA2 R0, -RZ, RZ, 0, 5.9604644775390625e-08 ;  /* 0x00000001ff007431 */ /* 0x000fe200000001ff */
[----:B------:R-:W-:-:S03]  /*2a20*/  MOV R2, 0xffff ;  /* 0x0000ffff00027802 */ /* 0x000fc60000000f00 */
[----:B------:R-:W-:Y:S04]  /*2a30*/  DEPBAR.LE SB1, 0x36 ;  /* 0x00009d800000791a */ /* 0x000fe80000000000 */
[----:B------:R-:W1:Y:S02]  /*2a40*/  UTCATOMSWS.FIND_AND_SET.ALIGN UP0, UR5, UR5 ;  /* 0x00000005000575e3 */ /* 0x000e640008000800 */
[----:B-1----:R-:W-:Y:S01]  /*2a50*/  MOV R3, UR5 ;  /* 0x0000000500037c02 */ /* 0x002fe20008000f00 */
[----:B------:R-:W-:Y:S06]  /*2a60*/  BRA.U UP0, `(.L_x_50) ;  /* 0x0000000100187547 */ /* 0x000fec000b800000 */
.L_x_51:
[----:B------:R-:W-:Y:S05]  /*2a70*/  NANOSLEEP 0x64 ;  /* 0x000000640000795d */ /* 0x000fea0003800000 */
[----:B------:R-:W-:-:S05]  /*2a80*/  UMOV UR5, 0x10 ;  /* 0x0000001000057882 */ /* 0x000fca0000000000 */
[----:B------:R-:W-:Y:S04]  /*2a90*/  DEPBAR.LE SB1, 0x36 ;  /* 0x00009d800000791a */ /* 0x000fe80000000000 */
[----:B------:R-:W1:Y:S02]  /*2aa0*/  UTCATOMSWS.FIND_AND_SET.ALIGN UP0, UR5, UR5 ;  /* 0x00000005000575e3 */ /* 0x000e640008000800 */
[----:B-1----:R-:W-:Y:S01]  /*2ab0*/  MOV R3, UR5 ;  /* 0x0000000500037c02 */ /* 0x002fe20008000f00 */
[----:B------:R-:W-:Y:S05]  /*2ac0*/  BRA.U !UP0, `(.L_x_51) ;  /* 0xfffffffd08e87547 */ /* 0x000fea000b83ffff */
.L_x_50:
[-C--:B------:R-:W-:Y:S02]  /*2ad0*/  SHF.L.U32 R2, R2, R3.reuse, RZ ;  /* 0x0000000302027219 */ /* 0x080fe400000006ff */
[----:B------:R-:W-:Y:S01]  /*2ae0*/  SHF.L.U32 R0, R0, R3, RZ ;  /* 0x0000000300007219 */ /* 0x000fe200000006ff */
[----:B------:R-:W-:Y:S02]  /*2af0*/  IMAD.SHL.U32 R3, R3, 0x20, RZ ;  /* 0x0000002003037824 */ /* 0x000fe400078e00ff */
[----:B------:R1:W-:Y:S04]  /*2b00*/  ATOMS.OR RZ, [UR4+0x14], R2 ;  /* 0x00001402ffff798c */ /* 0x0003e8000b000004 */
[----:B------:R1:W-:Y:S04]  /*2b10*/  ATOMS.OR RZ, [UR4+0x18], R0 ;  /* 0x00001800ffff798c */ /* 0x0003e8000b000004 */
[----:B------:R1:W-:Y:S01]  /*2b20*/  STS [UR37+0x110], R3 ;  /* 0x00011003ff007988 */ /* 0x0003e20008000825 */
[----:B------:R-:W-:Y:S05]  /*2b30*/  BRA `(.L_x_49) ;  /* 0x0000000000107947 */ /* 0x000fea0003800000 */
.L_x_48:
[----:B------:R-:W-:Y:S02]  /*2b40*/  MOV R0, 0xffffffff ;  /* 0xffffffff00007802 */ /* 0x000fe40000000f00 */
[----:B------:R-:W-:-:S03]  /*2b50*/  MOV R2, 0x2b80 ;  /* 0x00002b8000027802 */ /* 0x000fc60000000f00 */
[----:B------:R1:W-:Y:S04]  /*2b60*/  STS [UR37+0x110], R0 ;  /* 0x00011000ff007988 */ /* 0x0003e80008000825 */
[----:B-1-3-5:R-:W-:Y:S05]  /*2b70*/  CALL.REL.NOINC `($__internal_1_$__cuda_sm10x_tcgen05_guardrail_trap_phase_invalid_during_alloc) ;  /* 0x0000008c003c7944 */ /* 0x02afea0003c00000 */
.L_x_49:
[----:B------:R-:W-:Y:S05]  /*2b80*/  WARPSYNC.ALL ;  /* 0x0000000000007948 */ /* 0x000fea0003800000 */
[----:B------:R-:W2:Y:S01]  /*2b90*/  S2UR UR5, SR_CgaCtaId ;  /* 0x00000000000579c3 */ /* 0x000ea20000008800 */
[----:B------:R-:W-:Y:S01]  /*2ba0*/  UMOV UR4, 0x400 ;  /* 0x0000040000047882 */ /* 0x000fe20000000000 */
[----:B------:R-:W-:-:S06]  /*2bb0*/  NOP ;  /* 0x0000000000007918 */ /* 0x000fcc0000000000 */
[----:B------:R-:W-:Y:S06]  /*2bc0*/  BAR.ARV 0x6, 0xa0 ;  /* 0x0182800000007b1d */ /* 0x000fec0000002000 */
[----:B------:R-:W4:Y:S01]  /*2bd0*/  LDCU UR7, c[0x0][0x38c] ;  /* 0x00007180ff0777ac */ /* 0x000f220008000800 */
[----:B------:R-:W-:Y:S01]  /*2be0*/  IMAD.MOV.U32 R11, RZ, RZ, 0x1 ;  /* 0x00000001ff0b7424 */ /* 0x000fe200078e00ff */
[----:B------:R-:W-:Y:S01]  /*2bf0*/  CS2R R8, SRZ ;  /* 0x0000000000087805 */ /* 0x000fe2000001ff00 */
[----:B------:R-:W-:Y:S01]  /*2c00*/  IMAD.MOV.U32 R10, RZ, RZ, RZ ;  /* 0x000000ffff0a7224 */ /* 0x000fe200078e00ff */
[----:B------:R-:W3:Y:S01]  /*2c10*/  LDCU UR6, c[0x0][0x38c] ;  /* 0x00007180ff0677ac */ /* 0x000ee20008000800 */
[----:B------:R-:W-:Y:S01]  /*2c20*/  UMOV UR15, URZ ;  /* 0x000000ff000f7c82 */ /* 0x000fe20008000000 */
[----:B------:R-:W-:Y:S01]  /*2c30*/  UMOV UR14, URZ ;  /* 0x000000ff000e7c82 */ /* 0x000fe20008000000 */
[----:B--2---:R-:W-:Y:S01]  /*2c40*/  ULEA UR5, UR5, UR4, 0x18 ;  /* 0x0000000405057291 */ /* 0x004fe2000f8ec0ff */
[----:B------:R-:W-:Y:S01]  /*2c50*/  UMOV UR24, 0x0 ;  /* 0x0000000000187882 */ /* 0x000fe20000000000 */
[----:B------:R-:W-:-:S02]  /*2c60*/  UMOV UR25, 0x8400490 ;  /* 0x0840049000197882 */ /* 0x000fc40000000000 */
[----:B------:R-:W-:Y:S02]  /*2c70*/  UIADD3 UR10, UPT, UPT, UR5, 0x10800, URZ ;  /* 0x00010800050a7890 */ /* 0x000fe4000fffe0ff */
[----:B------:R-:W-:Y:S02]  /*2c80*/  UIADD3 UR11, UPT, UPT, UR5, 0x1c800, URZ ;  /* 0x0001c800050b7890 */ /* 0x000fe4000fffe0ff */
[----:B----4-:R-:W-:Y:S01]  /*2c90*/  UIADD3 UR7, UPT, UPT, UR7, 0x3f, URZ ;  /* 0x0000003f07077890 */ /* 0x010fe2000fffe0ff */
[----:B-1----:R-:W1:Y:S01]  /*2ca0*/  LDS R0, [UR5+0x110] ;  /* 0x00011005ff007984 */ /* 0x002e620008000800 */
[----:B------:R-:W-:Y:S02]  /*2cb0*/  USHF.R.U32.HI UR10, URZ, 0x4, UR10 ;  /* 0x00000004ff0a7899 */ /* 0x000fe4000801160a */
[----:B------:R-:W-:Y:S02]  /*2cc0*/  USHF.R.S32.HI UR4, URZ, 0x1f, UR7 ;  /* 0x0000001fff047899 */ /* 0x000fe40008011407 */
[----:B------:R-:W-:-:S02]  /*2cd0*/  USHF.R.U32.HI UR11, URZ, 0x4, UR11 ;  /* 0x00000004ff0b7899 */ /* 0x000fc4000801160b */
[----:B------:R-:W-:Y:S02]  /*2ce0*/  ULEA.HI UR4, UR4, UR7, URZ, 0x6 ;  /* 0x0000000704047291 */ /* 0x000fe4000f8f30ff */
[----:B------:R-:W-:Y:S02]  /*2cf0*/  ULOP3.LUT UR10, UR10, 0x3fff, URZ, 0xc0, !UPT ;  /* 0x00003fff0a0a7892 */ /* 0x000fe4000f8ec0ff */
[----:B------:R-:W-:Y:S02]  /*2d00*/  USHF.R.S32.HI UR4, URZ, 0x6, UR4 ;  /* 0x00000006ff047899 */ /* 0x000fe40008011404 */
[----:B------:R-:W-:Y:S02]  /*2d10*/  ULOP3.LUT UR11, UR11, 0x3fff, URZ, 0xc0, !UPT ;  /* 0x00003fff0b0b7892 */ /* 0x000fe4000f8ec0ff */
[----:B------:R-:W-:Y:S01]  /*2d20*/  UISETP.LT.AND UP0, UPT, UR4, 0x1, UPT ;  /* 0x000000010400788c */ /* 0x000fe2000bf01270 */
[----:B------:R-:W-:Y:S01]  /*2d30*/  UMOV UR22, 0x0 ;  /* 0x0000000000167882 */ /* 0x000fe20000000000 */
[----:B------:R-:W-:-:S02]  /*2d40*/  UMOV UR23, 0x8400490 ;  /* 0x0840049000177882 */ /* 0x000fc40000000000 */
[----:B------:R-:W-:Y:S02]  /*2d50*/  USEL UR9, UR4, 0x1, !UP0 ;  /* 0x0000000104097887 */ /* 0x000fe4000c000000 */
[----:B------:R-:W-:Y:S02]  /*2d60*/  ULOP3.LUT UR10, UR10, 0x10000, URZ, 0xfc, !UPT ;  /* 0x000100000a0a7892 */ /* 0x000fe4000f8efcff */
[----:B------:R-:W-:Y:S02]  /*2d70*/  ULOP3.LUT UR11, UR11, 0x10000, URZ, 0xfc, !UPT ;  /* 0x000100000b0b7892 */ /* 0x000fe4000f8efcff */
[----:B------:R-:W-:Y:S02]  /*2d80*/  UIADD3 UR9, UPT, UPT, -UR9, URZ, URZ ;  /* 0x000000ff09097290 */ /* 0x000fe4000fffe1ff */
[----:B---3--:R-:W-:Y:S01]  /*2d90*/  UISETP.GE.AND UP3, UPT, UR6, 0x1, UPT ;  /* 0x000000010600788c */ /* 0x008fe2000bf66270 */
[----:B------:R-:W-:Y:S01]  /*2da0*/  UMOV UR20, 0x0 ;  /* 0x0000000000147882 */ /* 0x000fe20000000000 */
[----:B------:R-:W-:Y:S01]  /*2db0*/  UMOV UR21, 0x8400490 ;  /* 0x0840049000157882 */ /* 0x000fe20000000000 */
[----:B------:R-:W-:Y:S01]  /*2dc0*/  UMOV UR18, 0x0 ;  /* 0x0000000000127882 */ /* 0x000fe20000000000 */
[----:B------:R-:W-:Y:S01]  /*2dd0*/  UMOV UR19, 0x8400490 ;  /* 0x0840049000137882 */ /* 0x000fe20000000000 */
[----:B-1----:R-:W-:-:S15]  /*2de0*/  R2UR UR16, R0 ;  /* 0x00000000001072ca */ /* 0x002fde00000e0000 */
.L_x_58:
[----:B------:R-:W-:Y:S02]  /*2df0*/  LEA R0, R10, UR5, 0x3 ;  /* 0x000000050a007c11 */ /* 0x000fe4000f8e18ff */
[----:B------:R-:W-:Y:S02]  /*2e00*/  SHF.L.U32 R5, R9, 0x1f, RZ ;  /* 0x0000001f09057819 */ /* 0x000fe400000006ff */
[----:B------:R-:W-:Y:S01]  /*2e10*/  PLOP3.LUT P0, PT, PT, PT, UP3, 0x80, 0x8 ;  /* 0x000000000008781c */ /* 0x000fe20003f0f038 */
[----:B------:R-:W-:Y:S01]  /*2e20*/  VIADD R3, R0, 0x90 ;  /* 0x0000009000037836 */ /* 0x000fe20000000000 */
[----:B-1----:R-:W1:Y:S02]  /*2e30*/  SYNCS.PHASECHK.TRANS64.TRYWAIT P1, [R0+URZ+0x80], R5 ;  /* 0x00008005000075a7 */ /* 0x002e6400080211ff */
[----:B-1-3--:R-:W-:Y:S09]  /*2e40*/  @!P1 BRA `(.L_x_52) ;  /* 0x0000008000b89947 */ /* 0x00aff20003800000 */
.L_x_143:
[----:B------:R-:W-:Y:S01]  /*2e50*/  LEA R4, R10, UR5, 0x4 ;  /* 0x000000050a047c11 */ /* 0x000fe2000f8e20ff */
[----:B------:R-:W-:Y:S01]  /*2e60*/  @UP3 ULEA UR6, UR14, UR5, 0x3 ;  /* 0x000000050e063291 */ /* 0x000fe2000f8e18ff */
[----:B------:R-:W-:Y:S01]  /*2e70*/  PLOP3.LUT P2, PT, PT, PT, PT, 0x80, 0x8 ;  /* 0x000000000008781c */ /* 0x000fe20003f4f070 */
[----:B------:R-:W-:Y:S01]  /*2e80*/  ULEA UR7, UR15, UR5, 0x3 ;  /* 0x000000050f077291 */ /* 0x000fe2000f8e18ff */
[----:B------:R-:W-:Y:S01]  /*2e90*/  PRMT R3, RZ, 0x654, R3 ;  /* 0x00000654ff037816 */ /* 0x000fe20000000003 */
[----:B------:R-:W-:Y:S01]  /*2ea0*/  ULEA UR8, UR15, UR16, 0x8 ;  /* 0x000000100f087291 */ /* 0x000fe2000f8e40ff */
[----:B-1----:R-:W1:Y:S01]  /*2eb0*/  LDS.128 R4, [R4+0xf0] ;  /* 0x0000f00004047984 */ /* 0x002e620000000c00 */
[----:B------:R-:W-:Y:S02]  /*2ec0*/  @P0 SHF.L.U32 R2, R8, 0x1f, RZ ;  /* 0x0000001f08020819 */ /* 0x000fe400000006ff */
[----:B------:R-:W-:Y:S01]  /*2ed0*/  SHF.L.U32 R0, R11, 0x1f, RZ ;  /* 0x0000001f0b007819 */ /* 0x000fe200000006ff */
[----:B------:R-:W-:Y:S01]  /*2ee0*/  @!PT LDS RZ, [RZ] ;  /* 0x00000000fffff984 */ /* 0x000fe20000000800 */
[----:B------:R-:W-:Y:S01]  /*2ef0*/  @!PT LDS RZ, [RZ] ;  /* 0x00000000fffff984 */ /* 0x000fe20000000800 */
[----:B------:R-:W-:Y:S01]  /*2f00*/  @!PT LDS RZ, [RZ] ;  /* 0x00000000fffff984 */ /* 0x000fe20000000800 */
[----:B------:R-:W-:Y:S01]  /*2f10*/  @!PT LDS RZ, [RZ] ;  /* 0x00000000fffff984 */ /* 0x000fe20000000800 */
[----:B------:R2:W-:Y:S06]  /*2f20*/  MEMBAR.ALL.CTA ;  /* 0x0000000000007992 */ /* 0x0005ec0000008000 */
[----:B--2---:R-:W2:Y:S02]  /*2f30*/  FENCE.VIEW.ASYNC.S ;  /* 0x00000000000073c6 */ /* 0x004ea40000000000 */
[----:B--2---:R2:W-:Y:S01]  /*2f40*/  SYNCS.ARRIVE.TRANS64.RED.A1T0 RZ, [R3+URZ], RZ ;  /* 0x000000ff03ff79a7 */ /* 0x0045e200081004ff */
[----:B------:R2:W3:Y:S01]  /*2f50*/  @P0 SYNCS.PHASECHK.TRANS64.TRYWAIT P2, [UR6], R2 ;  /* 0x00000002ff0005a7 */ /* 0x0004e20008041106 */
[----:B-1----:R-:W-:Y:S01]  /*2f60*/  LOP3.LUT P1, RZ, R6, 0x1, RZ, 0xc0, !PT ;  /* 0x0000000106ff7812 */ /* 0x002fe2000782c0ff */
[----:B------:R-:W1:Y:S02]  /*2f70*/  SYNCS.PHASECHK.TRANS64.TRYWAIT P0, [UR7+0xb0], R0 ;  /* 0x0000b000ff0075a7 */ /* 0x000e640008001107 */
[----:B-123--:R-:W-:Y:S10]  /*2f80*/  @!P0 BRA `(.L_x_53) ;  /* 0x00000080007c8947 */ /* 0x00eff40003800000 */
.L_x_145:
[----:B------:R-:W-:Y:S01]  /*2f90*/  IADD3 R10, PT, PT, R10, 0x1, RZ ;  /* 0x000000010a0a7810 */ /* 0x000fe20007ffe0ff */
[----:B------:R-:W-:Y:S06]  /*2fa0*/  BRA.U !UP3, `(.L_x_54) ;  /* 0x000000010bc07547 */ /* 0x000fec000b800000 */
[----:B------:R-:W-:Y:S01]  /*2fb0*/  UPLOP3.LUT UP4, UPT, UPT, UPT, UPT, 0x40, 0x4 ;  /* 0x000000000004789c */ /* 0x000fe20003f8e870 */
[----:B------:R-:W-:Y:S01]  /*2fc0*/  UMOV UR13, UR9 ;  /* 0x00000009000d7c82 */ /* 0x000fe20008000000 */
[----:B------:R-:W-:Y:S01]  /*2fd0*/  UMOV UR12, UR4 ;  /* 0x00000004000c7c82 */ /* 0x000fe20008000000 */
[----:B------:R-:W-:-:S08]  /*2fe0*/  UMOV UR17, UR14 ;  /* 0x0000000e00117c82 */ /* 0x000fd00008000000 */
.L_x_57:
[----:B------:R-:W-:Y:S02]  /*2ff0*/  UIADD3 UR13, UPT, UPT, UR13, 0x1, URZ ;  /* 0x000000010d0d7890 */ /* 0x000fe4000fffe0ff */
[----:B--2---:R-:W-:Y:S02]  /*3000*/  ULEA UR6, UR17, UR5, 0x3 ;  /* 0x0000000511067291 */ /* 0x004fe4000f8e18ff */
[----:B------:R-:W-:Y:S01]  /*3010*/  UISETP.NE.AND UP0, UPT, UR13, URZ, UPT ;  /* 0x000000ff0d00728c */ /* 0x000fe2000bf05270 */
[----:B---3--:R-:W-:Y:S10]  /*3020*/  @P2 BRA `(.L_x_55) ;  /* 0x00000000000c2947 */ /* 0x008ff40003800000 */
[----:B-1----:R-:W-:Y:S04]  /*3030*/  SHF.L.U32 R3, R8, 0x1f, RZ ;  /* 0x0000001f08037819 */ /* 0x002fe800000006ff */
[----:B------:R-:W1:Y:S02]  /*3040*/  SYNCS.PHASECHK.TRANS64.TRYWAIT P0, [UR6], R3 ;  /* 0x00000003ff0075a7 */ /* 0x000e640008001106 */
[----:B-1----:R-:W-:Y:S05]  /*3050*/  @!P0 BRA `(.L_x_56) ;  /* 0x0000008000608947 */ /* 0x002fea0003800000 */
.L_x_55:
[----:B------:R-:W-:Y:S01]  /*3060*/  UISETP.NE.AND UP1, UPT, UR12, 0x1, UPT ;  /* 0x000000010c00788c */ /* 0x000fe2000bf25270 */
[----:B------:R-:W-:Y:S01]  /*3070*/  PLOP3.LUT P2, PT, PT, PT, PT, 0x80, 0x8 ;  /* 0x000000000008781c */ /* 0x000fe20003f4f070 */
[----:B------:R-:W-:Y:S02]  /*3080*/  UIADD3 UR14, UPT, UPT, UR17, 0x1, URZ ;  /* 0x00000001110e7890 */ /* 0x000fe4000fffe0ff */
[----:B------:R-:W-:Y:S02]  /*3090*/  ULEA UR28, UR17, UR11, 0xb ;  /* 0x0000000b111c7291 */ /* 0x000fe4000f8e58ff */
[----:B------:R-:W-:Y:S01]  /*30a0*/  UISETP.NE.AND UP2, UPT, UR14, 0x3, UPT ;  /* 0x000000030e00788c */ /* 0x000fe2000bf45270 */
[----:B------:R-:W-:Y:S01]  /*30b0*/  PLOP3.LUT P0, PT, PT, PT, UP1, 0x80, 0x8 ;  /* 0x000000000008781c */ /* 0x000fe20003f0f018 */
[----:B------:R-:W-:Y:S02]  /*30c0*/  UIADD3 UR40, UPT, UPT, UR28, 0x2, URZ ;  /* 0x000000021c287890 */ /* 0x000fe4000fffe0ff */
[----:B------:R-:W-:Y:S02]  /*30d0*/  USEL UR27, URZ, 0x1, UP2 ;  /* 0x00000001ff1b7887 */ /* 0x000fe40009000000 */
[----:B------:R-:W-:Y:S02]  /*30e0*/  USEL UR14, UR14, URZ, UP2 ;  /* 0x000000ff0e0e7287 */ /* 0x000fe40009000000 */
[----:B------:R-:W-:Y:S02]  /*30f0*/  UIADD3 UR36, UPT, UPT, UR28, 0x4, URZ ;  /* 0x000000041c247890 */ /* 0x000fe4000fffe0ff */
[----:B------:R-:W-:Y:S01]  /*3100*/  @UP1 ULEA UR26, UR14, UR5, 0x3 ;  /* 0x000000050e1a1291 */ /* 0x000fe2000f8e18ff */
[----:B------:R-:W-:Y:S01]  /*3110*/  LOP3.LUT R8, R8, UR27, RZ, 0x3c, !PT ;  /* 0x0000001b08087c12 */ /* 0x000fe2000f8e3cff */
[----:B------:R-:W-:Y:S02]  /*3120*/  UIADD3 UR32, UPT, UPT, UR28, 0x6, URZ ;  /* 0x000000061c207890 */ /* 0x000fe4000fffe0ff */
[----:B------:R-:W-:Y:S01]  /*3130*/  UIADD3 UR6, UPT, UPT, UR6, 0x18, URZ ;  /* 0x0000001806067890 */ /* 0x000fe2000fffe0ff */
[----:B-1----:R-:W-:Y:S01]  /*3140*/  @P0 SHF.L.U32 R0, R8, 0x1f, RZ ;  /* 0x0000001f08000819 */ /* 0x002fe200000006ff */
[----:B------:R-:W-:Y:S01]  /*3150*/  UIADD3 UR12, UPT, UPT, UR12, -0x1, URZ ;  /* 0xffffffff0c0c7890 */ /* 0x000fe2000fffe0ff */
[----:B------:R-:W-:Y:S02]  /*3160*/  UMOV UR29, 0x40004040 ;  /* 0x40004040001d7882 */ /* 0x000fe40000000000 */
[----:B------:R2:W3:Y:S01]  /*3170*/  @P0 SYNCS.PHASECHK.TRANS64.TRYWAIT P2, [UR26], R0 ;  /* 0x00000000ff0005a7 */ /* 0x0004e2000804111a */
[----:B------:R-:W-:Y:S01]  /*3180*/  ULEA UR26, UR17, UR10, 0xa ;  /* 0x0000000a111a7291 */ /* 0x000fe2000f8e50ff */
[----:B------:R-:W-:Y:S01]  /*3190*/  UMOV UR27, 0x40004040 ;  /* 0x40004040001b7882 */ /* 0x000fe20000000000 */
[----:B------:R-:W-:Y:S02]  /*31a0*/  UMOV UR41, 0x40004040 ;  /* 0x4000404000297882 */ /* 0x000fe40000000000 */
[----:B------:R-:W-:Y:S02]  /*31b0*/  UIADD3 UR38, UPT, UPT, UR26, 0x2, URZ ;  /* 0x000000021a267890 */ /* 0x000fe4000fffe0ff */
[----:B------:R-:W-:Y:S02]  /*31c0*/  UIADD3 UR34, UPT, UPT, UR26, 0x4, URZ ;  /* 0x000000041a227890 */ /* 0x000fe4000fffe0ff */
[----:B------:R-:W-:Y:S01]  /*31d0*/  UIADD3 UR30, UPT, UPT, UR26, 0x6, URZ ;  /* 0x000000061a1e7890 */ /* 0x000fe2000fffe0ff */
[----:B------:R2:W-:Y:S01]  /*31e0*/  UTCHMMA gdesc[UR26], gdesc[UR28], tmem[UR8], tmem[UR24], idesc[UR25], UP4 ;  /* 0x00ff181c1a0075ea */ /* 0x0005e2000a000008 */
[----:B------:R-:W-:Y:S01]  /*31f0*/  UPLOP3.LUT UP4, UPT, UPT, UPT, UPT, 0x80, 0x8 ;  /* 0x000000000008789c */ /* 0x000fe20003f8f070 */
[----:B------:R-:W-:Y:S01]  /*3200*/  UMOV UR39, 0x40004040 ;  /* 0x4000404000277882 */ /* 0x000fe20000000000 */
[----:B------:R-:W-:Y:S01]  /*3210*/  UMOV UR37, 0x40004040 ;  /* 0x4000404000257882 */ /* 0x000fe20000000000 */
[----:B------:R2:W-:Y:S01]  /*3220*/  UTCHMMA gdesc[UR38], gdesc[UR40], tmem[UR8], tmem[UR22], idesc[UR23], UPT ;  /* 0x00ff1628260075ea */ /* 0x0005e2000b800008 */
[----:B------:R-:W-:Y:S01]  /*3230*/  UMOV UR35, 0x40004040 ;  /* 0x4000404000237882 */ /* 0x000fe20000000000 */
[----:B------:R-:W-:Y:S01]  /*3240*/  UMOV UR33, 0x40004040 ;  /* 0x4000404000217882 */ /* 0x000fe20000000000 */
[----:B------:R-:W-:Y:S01]  /*3250*/  UMOV UR31, 0x40004040 ;  /* 0x40004040001f7882 */ /* 0x000fe20000000000 */
[----:B------:R2:W-:Y:S01]  /*3260*/  UTCHMMA gdesc[UR34], gdesc[UR36], tmem[UR8], tmem[UR20], idesc[UR21], UPT ;  /* 0x00ff1424220075ea */ /* 0x0005e2000b800008 */
[----:B------:R2:W-:Y:S01]  /*3270*/  UTCHMMA gdesc[UR30], gdesc[UR32], tmem[UR8], tmem[UR18], idesc[UR19], UPT ;  /* 0x00ff12201e0075ea */ /* 0x0005e2000b800008 */
[----:B------:R2:W-:Y:S01]  /*3280*/  UTCBAR [UR6], URZ ;  /* 0x000000ff060073e9 */ /* 0x0005e200080000ff */
[----:B------:R-:W-:Y:S01]  /*3290*/  UMOV UR17, UR14 ;  /* 0x0000000e00117c82 */ /* 0x000fe20008000000 */
[----:B------:R-:W-:Y:S05]  /*32a0*/  BRA.U UP0, `(.L_x_57) ;  /* 0xfffffffd00507547 */ /* 0x000fea000b83ffff */
.L_x_54:
[----:B------:R-:W-:Y:S01]  /*32b0*/  UIADD3 UR15, UPT, UPT, UR15, 0x1, URZ ;  /* 0x000000010f0f7890 */ /* 0x000fe2000fffe0ff */
[C---:B------:R-:W-:Y:S01]  /*32c0*/  ISETP.NE.AND P0, PT, R10.reuse, 0x2, PT ;  /* 0x000000020a00780c */ /* 0x040fe20003f05270 */
[----:B------:R-:W-:Y:S02]  /*32d0*/  UIADD3 UR7, UPT, UPT, UR7, 0xa0, URZ ;  /* 0x000000a007077890 */ /* 0x000fe4000fffe0ff */
[----:B------:R-:W-:Y:S01]  /*32e0*/  UISETP.NE.AND UP0, UPT, UR15, 0x2, UPT ;  /* 0x000000020f00788c */ /* 0x000fe2000bf05270 */
[----:B-12---:R-:W-:Y:S02]  /*32f0*/  SEL R0, RZ, 0x1, P0 ;  /* 0x00000001ff007807 */ /* 0x006fe40000000000 */
[----:B------:R-:W-:Y:S01]  /*3300*/  SEL R10, R10, RZ, P0 ;  /* 0x000000ff0a0a7207 */ /* 0x000fe20000000000 */
[----:B------:R-:W-:Y:S01]  /*3310*/  USEL UR6, URZ, 0x1, UP0 ;  /* 0x00000001ff067887 */ /* 0x000fe20008000000 */
[----:B------:R-:W-:Y:S01]  /*3320*/  LOP3.LUT R9, R9, R0, RZ, 0x3c, !PT ;  /* 0x0000000009097212 */ /* 0x000fe200078e3cff */
[----:B------:R-:W-:Y:S01]  /*3330*/  USEL UR15, UR15, URZ, UP0 ;  /* 0x000000ff0f0f7287 */ /* 0x000fe20008000000 */
[----:B------:R1:W-:Y:S03]  /*3340*/  UTCBAR [UR7], URZ ;  /* 0x000000ff070073e9 */ /* 0x0003e600080000ff */
[----:B------:R-:W-:Y:S01]  /*3350*/  LOP3.LUT R11, R11, UR6, RZ, 0x3c, !PT ;  /* 0x000000060b0b7c12 */ /* 0x000fe2000f8e3cff */
[----:B------:R-:W-:Y:S07]  /*3360*/  @P1 BRA `(.L_x_58) ;  /* 0xfffffff800a01947 */ /* 0x000fee000383ffff */
[----:B------:R-:W2:Y:S01]  /*3370*/  S2UR UR4, SR_CgaCtaId ;  /* 0x00000000000479c3 */ /* 0x000ea20000008800 */
[----:B------:R-:W-:Y:S01]  /*3380*/  ELECT P0, URZ, PT ;  /* 0x0000000000ff782f */ /* 0x000fe20003800000 */
[----:B------:R-:W-:Y:S01]  /*3390*/  IMAD.MOV.U32 R0, RZ, RZ, 0x1 ;  /* 0x00000001ff007424 */ /* 0x000fe200078e00ff */
[----:B------:R-:W-:Y:S01]  /*33a0*/  UIADD3 UR5, UPT, UPT, UR5, 0xb0, URZ ;  /* 0x000000b005057890 */ /* 0x000fe2000fffe0ff */
[----:B------:R-:W-:Y:S01]  /*33b0*/  SHF.L.U32 R3, R11, 0x1f, RZ ;  /* 0x0000001f0b037819 */ /* 0x000fe200000006ff */
[----:B------:R-:W-:-:S03]  /*33c0*/  UMOV UR6, 0x40 ;  /* 0x0000004000067882 */ /* 0x000fc60000000000 */
[----:B------:R-:W-:Y:S01]  /*33d0*/  UVIRTCOUNT.DEALLOC.SMPOOL 0x80 ;  /* 0x000000800000784c */ /* 0x000fe20000000000 */
[----:B--2---:R-:W-:Y:S02]  /*33e0*/  ULEA UR4, UR4, UR6, 0x18 ;  /* 0x0000000604047291 */ /* 0x004fe4000f8ec0ff */
[----:B------:R-:W-:-:S07]  /*33f0*/  ULEA UR6, UR15, UR5, 0x3 ;  /* 0x000000050f067291 */ /* 0x000fce000f8e18ff */
[----:B------:R2:W-:Y:S02]  /*3400*/  @P0 STS.U8 [UR4+0x1c], R0 ;  /* 0x00001c00ff000988 */ /* 0x0005e40008000004 */
[----:B------:R-:W4:Y:S02]  /*3410*/  SYNCS.PHASECHK.TRANS64.TRYWAIT P0, [UR6], R3 ;  /* 0x00000003ff0075a7 */ /* 0x000f240008001106 */
[----:B--2-4-:R-:W-:Y:S05]  /*3420*/  @!P0 BRA `(.L_x_59) ;  /* 0x0000007c00848947 */ /* 0x014fea0003800000 */
.L_x_148:
[----:B-1----:R-:W-:-:S04]  /*3430*/  UIADD3 UR7, UPT, UPT, UR15, 0x1, URZ ;  /* 0x000000010f077890 */ /* 0x002fc8000fffe0ff */
[----:B------:R-:W-:-:S04]  /*3440*/  UISETP.NE.AND UP0, UPT, UR7, 0x2, UPT ;  /* 0x000000020700788c */ /* 0x000fc8000bf05270 */
[----:B------:R-:W-:Y:S02]  /*3450*/  USEL UR6, URZ, 0x1, UP0 ;  /* 0x00000001ff067887 */ /* 0x000fe40008000000 */
[----:B------:R-:W-:-:S04]  /*3460*/  USEL UR7, UR7, URZ, UP0 ;  /* 0x000000ff07077287 */ /* 0x000fc80008000000 */
[----:B------:R-:W-:Y:S01]  /*3470*/  ULEA UR7, UR7, UR5, 0x3 ;  /* 0x0000000507077291 */ /* 0x000fe2000f8e18ff */
[----:B--2---:R-:W-:-:S04]  /*3480*/  LOP3.LUT R3, R11, UR6, RZ, 0x3c, !PT ;  /* 0x000000060b037c12 */ /* 0x004fc8000f8e3cff */
[----:B------:R-:W-:-:S04]  /*3490*/  SHF.L.U32 R3, R3, 0x1f, RZ ;  /* 0x0000001f03037819 */ /* 0x000fc800000006ff */
[----:B------:R-:W1:Y:S02]  /*34a0*/  SYNCS.PHASECHK.TRANS64.TRYWAIT P0, [UR7], R3 ;  /* 0x00000003ff0075a7 */ /* 0x000e640008001107 */
[----:B-1----:R-:W-:Y:S05]  /*34b0*/  @!P0 BRA `(.L_x_60) ;  /* 0x0000007c00788947 */ /* 0x002fea0003800000 */
.L_x_150:
[----:B------:R-:W-:Y:S01]  /*34c0*/  NOP ;  /* 0x0000000000007918 */ /* 0x000fe20000000000 */
[----:B-1----:R-:W1:Y:S01]  /*34d0*/  LDS R0, [UR4+0x14] ;  /* 0x00001404ff007984 */ /* 0x002e620008000800 */
[----:B------:R-:W-:Y:S01]  /*34e0*/  ULOP3.LUT UR6, UR16, 0xffff, URZ, 0xc0, !UPT ;  /* 0x0000ffff10067892 */ /* 0x000fe2000f8ec0ff */
[----:B------:R-:W-:Y:S01]  /*34f0*/  UMOV UR8, 0xffff ;  /* 0x0000ffff00087882 */ /* 0x000fe20000000000 */
[----:B------:R-:W-:Y:S02]  /*3500*/  UMOV UR5, 0x1 ;  /* 0x0000000100057882 */ /* 0x000fe40000000000 */
[----:B------:R-:W-:-:S04]  /*3510*/  USHF.R.U32.HI UR6, URZ, 0x5, UR6 ;  /* 0x00000005ff067899 */ /* 0x000fc80008011606 */
[----:B------:R-:W-:Y:S02]  /*3520*/  USHF.L.U32 UR8, UR8, UR6, URZ ;  /* 0x0000000608087299 */ /* 0x000fe400080006ff */
[----:B------:R-:W-:-:S04]  /*3530*/  USHF.L.U32 UR5, UR5, UR6, URZ ;  /* 0x0000000605057299 */ /* 0x000fc800080006ff */
[----:B-1----:R-:W-:-:S04]  /*3540*/  LOP3.LUT R0, R0, UR8, RZ, 0xc0, !PT ;  /* 0x0000000800007c12 */ /* 0x002fc8000f8ec0ff */
[----:B------:R-:W-:-:S13]  /*3550*/  ISETP.NE.AND P0, PT, R0, UR8, PT ;  /* 0x0000000800007c0c */ /* 0x000fda000bf05270 */
[----:B------:R-:W-:Y:S05]  /*3560*/  @P0 BRA `(.L_x_61) ;  /* 0x0000000000580947 */ /* 0x000fea0003800000 */
[----:B------:R-:W1:Y:S02]  /*3570*/  LDS R0, [UR4+0x18] ;  /* 0x00001804ff007984 */ /* 0x000e640008000800 */
[----:B-1----:R-:W-:-:S04]  /*3580*/  LOP3.LUT R0, R0, UR5, RZ, 0xc0, !PT ;  /* 0x0000000500007c12 */ /* 0x002fc8000f8ec0ff */
[----:B------:R-:W-:-:S13]  /*3590*/  ISETP.NE.AND P0, PT, R0, UR5, PT ;  /* 0x0000000500007c0c */ /* 0x000fda000bf05270 */
[----:B------:R-:W-:Y:S05]  /*35a0*/  @P0 BRA `(.L_x_62) ;  /* 0x00000000003c0947 */ /* 0x000fea0003800000 */
[----:B------:R-:W1:Y:S01]  /*35b0*/  S2R R2, SR_LANEID ;  /* 0x0000000000027919 */ /* 0x000e620000000000 */
[----:B------:R-:W-:Y:S01]  /*35c0*/  ULOP3.LUT UR8, URZ, UR8, URZ, 0x33, !UPT ;  /* 0x00000008ff087292 */ /* 0x000fe2000f8e33ff */
[----:B------:R-:W-:Y:S01]  /*35d0*/  LOP3.LUT R4, RZ, UR5, RZ, 0x33, !PT ;  /* 0x00000005ff047c12 */ /* 0x000fe2000f8e33ff */
[----:B------:R-:W-:Y:S02]  /*35e0*/  VOTEU.ANY UR7, UPT, PT ;  /* 0x0000000000077886 */ /* 0x000fe400038e0100 */
[----:B------:R-:W-:Y:S01]  /*35f0*/  UFLO.U32 UR7, UR7 ;  /* 0x00000007000772bd */ /* 0x000fe200080e0000 */
[----:B------:R-:W2:Y:S01]  /*3600*/  REDUX UR5, R4 ;  /* 0x00000000040573c4 */ /* 0x000ea20000000000 */
[----:B------:R-:W-:-:S06]  /*3610*/  IMAD.U32 R0, RZ, RZ, UR8 ;  /* 0x00000008ff007e24 */ /* 0x000fcc000f8e00ff */
[----:B------:R4:W-:Y:S01]  /*3620*/  UTCATOMSWS.AND URZ, UR8 ;  /* 0x0000000800ff79e3 */ /* 0x0009e20008000000 */
[----:B------:R-:W3:Y:S01]  /*3630*/  REDUX UR6, R0 ;  /* 0x00000000000673c4 */ /* 0x000ee20000000000 */
[----:B-1----:R-:W-:Y:S01]  /*3640*/  ISETP.EQ.U32.AND P0, PT, R2, UR7, PT ;  /* 0x0000000702007c0c */ /* 0x002fe2000bf02070 */
[----:B--2---:R-:W-:Y:S01]  /*3650*/  IMAD.U32 R2, RZ, RZ, UR5 ;  /* 0x00000005ff027e24 */ /* 0x004fe2000f8e00ff */
[----:B---3--:R-:W-:-:S11]  /*3660*/  MOV R3, UR6 ;  /* 0x0000000600037c02 */ /* 0x008fd60008000f00 */
[----:B------:R4:W-:Y:S04]  /*3670*/  @P0 ATOMS.AND RZ, [UR4+0x14], R3 ;  /* 0x00001403ffff098c */ /* 0x0009e8000a800004 */
[----:B------:R4:W-:Y:S01]  /*3680*/  @P0 ATOMS.AND RZ, [UR4+0x18], R2 ;  /* 0x00001802ffff098c */ /* 0x0009e2000a800004 */
[----:B------:R-:W-:Y:S05]  /*3690*/  BRA `(.L_x_63) ;  /* 0x0000000000147947 */ /* 0x000fea0003800000 */
.L_x_62:
[----:B------:R-:W-:Y:S02]  /*36a0*/  MOV R2, 0x36c0 ;  /* 0x000036c000027802 */ /* 0x000fe40000000f00 */
[----:B---3-5:R-:W-:Y:S05]  /*36b0*/  CALL.REL.NOINC `($__internal_0_$__cuda_sm10x_tcgen05_guardrail_trap_col_being_dealloced_not_returned_by_alloc) ;  /* 0x0000008000607944 */ /* 0x028fea0003c00000 */
[----:B------:R-:W-:Y:S05]  /*36c0*/  BRA `(.L_x_63) ;  /* 0x0000000000087947 */ /* 0x000fea0003800000 */
.L_x_61:
[----:B------:R-:W-:Y:S02]  /*36d0*/  MOV R2, 0x36f0 ;  /* 0x000036f000027802 */ /* 0x000fe40000000f00 */
[----:B---3-5:R-:W-:Y:S05]  /*36e0*/  CALL.REL.NOINC `($__internal_2_$__cuda_sm10x_tcgen05_guardrail_trap_unallocated_columns_being_dealloced) ;  /* 0x00000080006c7944 */ /* 0x028fea0003c00000 */
.L_x_63:
[----:B------:R-:W-:Y:S01]  /*36f0*/  NOP ;  /* 0x0000000000007918 */ /* 0x000fe20000000000 */
[----:B----4-:R-:W-:Y:S05]  /*3700*/  EXIT ;  /* 0x000000000000794d */ /* 0x010fea0003800000 */
.L_x_47:
[----:B------:R-:W-:-:S09]  /*3710*/  UISETP.NE.OR UP3, UPT, UR6, 0x3, UP3 ;  /* 0x000000030600788c */ /* 0x000fd20009f65670 */
[----:B------:R-:W-:Y:S05]  /*3720*/  BRA.U UP3, `(.L_x_64) ;  /* 0x0000001103147547 */ /* 0x000fea000b800000 */
[----:B------:R-:W1:Y:S01]  /*3730*/  LDCU.64 UR6, c[0x0][0x888] ;  /* 0x00011100ff0677ac */ /* 0x000e620008000a00 */
[----:B------:R-:W2:Y:S01]  /*3740*/  LDC R0, c[0x0][0xb30] ;  /* 0x0002cc00ff007b82 */ /* 0x000ea20000000800 */
[----:B------:R-:W-:Y:S02]  /*3750*/  HFMA2 R29, -RZ, RZ, 0, 0 ;  /* 0x00000000ff1d7431 */ /* 0x000fe400000001ff */
[----:B------:R-:W-:Y:S01]  /*3760*/  IMAD.MOV.U32 R31, RZ, RZ, 0x1 ;  /* 0x00000001ff1f7424 */ /* 0x000fe200078e00ff */
[----:B------:R-:W4:Y:S01]  /*3770*/  LDCU.64 UR4, c[0x0][0x890] ;  /* 0x00011200ff0477ac */ /* 0x000f220008000a00 */
[----:B------:R-:W-:Y:S01]  /*3780*/  IMAD.MOV.U32 R30, RZ, RZ, RZ ;  /* 0x000000ffff1e7224 */ /* 0x000fe200078e00ff */
[----:B------:R-:W-:Y:S01]  /*3790*/  MOV R27, 0x4000 ;  /* 0x00004000001b7802 */ /* 0x000fe20000000f00 */
[----:B------:R-:W-:Y:S01]  /*37a0*/  UPLOP3.LUT UP0, UPT, UPT, UPT, UPT, 0x40, 0x4 ;  /* 0x000000000004789c */ /* 0x000fe20003f0e870 */
[----:B------:R-:W3:Y:S08]  /*37b0*/  LDC R25, c[0x0][0x370] ;  /* 0x0000dc00ff197b82 */ /* 0x000ef00000000800 */
[----:B------:R-:W3:Y:S01]  /*37c0*/  LDC R4, c[0x0][0xb0c] ;  /* 0x0002c300ff047b82 */ /* 0x000ee20000000800 */
[----:B-1----:R-:W-:-:S03]  /*37d0*/  UISETP.NE.U32.AND UP1, UPT, UR6, URZ, UPT ;  /* 0x000000ff0600728c */ /* 0x002fc6000bf25070 */
[----:B------:R-:W-:Y:S01]  /*37e0*/  UMOV UR6, 0x400 ;  /* 0x0000040000067882 */ /* 0x000fe20000000000 */
[----:B------:R-:W-:Y:S02]  /*37f0*/  UISETP.NE.AND.EX UP1, UPT, UR7, URZ, UPT, UP1 ;  /* 0x000000ff0700728c */ /* 0x000fe4000bf25310 */
[----:B------:R-:W-:Y:S01]  /*3800*/  ULEA UR6, UR37, UR6, 0x18 ;  /* 0x0000000625067291 */ /* 0x000fe2000f8ec0ff */
[----:B------:R-:W1:Y:S01]  /*3810*/  LDC R24, c[0x0][0xb20] ;  /* 0x0002c800ff187b82 */ /* 0x000e620000000800 */
[----:B----4-:R-:W-:Y:S01]  /*3820*/  UISETP.NE.U32.AND UP3, UPT, UR4, URZ, UPT ;  /* 0x000000ff0400728c */ /* 0x010fe2000bf65070 */
[----:B--2---:R-:W-:Y:S01]  /*3830*/  ISETP.NE.AND P1, PT, R0, 0x1, PT ;  /* 0x000000010000780c */ /* 0x004fe20003f25270 */
[----:B------:R-:W-:Y:S02]  /*3840*/  UIADD3 UR7, UPT, UPT, UR6, 0x48, URZ ;  /* 0x0000004806077890 */ /* 0x000fe4000fffe0ff */
[----:B------:R-:W-:Y:S02]  /*3850*/  UIADD3 UR33, UPT, UPT, UR6, 0x30, URZ ;  /* 0x0000003006217890 */ /* 0x000fe4000fffe0ff */
[----:B------:R-:W-:Y:S01]  /*3860*/  UIADD3 UR25, UPT, UPT, UR6, 0x38, URZ ;  /* 0x0000003806197890 */ /* 0x000fe2000fffe0ff */
[----:B------:R-:W2:Y:S01]  /*3870*/  LDC.64 R32, c[0x0][0x348] ;  /* 0x0000d200ff207b82 */ /* 0x000ea20000000a00 */
[----:B------:R-:W-:-:S02]  /*3880*/  UIADD3 UR17, UPT, UPT, UR6, 0x40, URZ ;  /* 0x0000004006117890 */ /* 0x000fc4000fffe0ff */
[----:B------:R-:W-:Y:S02]  /*3890*/  UPRMT UR7, UR37, 0x654, UR7 ;  /* 0x0000065425077896 */ /* 0x000fe40008000007 */
[----:B------:R-:W-:-:S03]  /*38a0*/  UISETP.NE.AND.EX UP3, UPT, UR5, URZ, UPT, UP3 ;  /* 0x000000ff0500728c */ /* 0x000fc6000bf65330 */
[----:B------:R-:W4:Y:S08]  /*38b0*/  LDC.64 R18, c[0x0][0xb10] ;  /* 0x0002c400ff127b82 */ /* 0x000f300000000a00 */
[----:B------:R-:W1:Y:S08]  /*38c0*/  LDC.64 R8, c[0x0][0xb18] ;  /* 0x0002c600ff087b82 */ /* 0x000e700000000a00 */
[----:B------:R-:W1:Y:S08]  /*38d0*/  LDC.64 R6, c[0x0][0xb28] ;  /* 0x0002ca00ff067b82 */ /* 0x000e700000000a00 */
[----:B---3--:R-:W1:Y:S02]  /*38e0*/  LDC R26, c[0x0][0x374] ;  /* 0x0000dd00ff1a7b82 */ /* 0x008e640000000800 */
.L_x_75:
[C---:B------:R-:W-:Y:S02]  /*38f0*/  LEA R0, R30.reuse, UR6, 0x3 ;  /* 0x000000061e007c11 */ /* 0x040fe4000f8e18ff */
[----:B------:R-:W-:Y:S02]  /*3900*/  SHF.L.U32 R3, R29, 0x1f, RZ ;  /* 0x0000001f1d037819 */ /* 0x000fe400000006ff */
[----:B------:R-:W-:Y:S02]  /*3910*/  LEA R20, R30, UR6, 0x4 ;  /* 0x000000061e147c11 */ /* 0x000fe4000f8e20ff */
[----:B---3--:R-:W3:Y:S02]  /*3920*/  SYNCS.PHASECHK.TRANS64.TRYWAIT P0, [R0+URZ+0x80], R3 ;  /* 0x00008003000075a7 */ /* 0x008ee400080011ff */
[----:B---3--:R-:W-:Y:S05]  /*3930*/  @!P0 BRA `(.L_x_65) ;  /* 0x0000007800708947 */ /* 0x008fea0003800000 */
.L_x_151:
[----:B------:R-:W-:Y:S01]  /*3940*/  ISETP.GE.AND P0, PT, R134, 0x1, PT ;  /* 0x000000018600780c */ /* 0x000fe20003f06270 */
[----:B------:R-:W1:Y:S01]  /*3950*/  LDS.128 R20, [R20+0xf0] ;  /* 0x0000f00014147984 */ /* 0x000e620000000c00 */
[----:B---3--:R-:W-:Y:S01]  /*3960*/  VIADD R0, R0, 0x90 ;  /* 0x0000009000007836 */ /* 0x008fe20000000000 */
[----:B------:R-:W-:Y:S01]  /*3970*/  @!PT LDS RZ, [RZ] ;  /* 0x00000000fffff984 */ /* 0x000fe20000000800 */
[----:B------:R-:W-:Y:S01]  /*3980*/  @!PT LDS RZ, [RZ] ;  /* 0x00000000fffff984 */ /* 0x000fe20000000800 */
[----:B------:R-:W-:Y:S01]  /*3990*/  @!PT LDS RZ, [RZ] ;  /* 0x00000000fffff984 */ /* 0x000fe20000000800 */
[----:B------:R-:W-:Y:S01]  /*39a0*/  @!PT LDS RZ, [RZ] ;  /* 0x00000000fffff984 */ /* 0x000fe20000000800 */
[----:B------:R3:W-:Y:S06]  /*39b0*/  MEMBAR.ALL.CTA ;  /* 0x0000000000007992 */ /* 0x0007ec0000008000 */
[----:B---3--:R-:W3:Y:S01]  /*39c0*/  FENCE.VIEW.ASYNC.S ;  /* 0x00000000000073c6 */ /* 0x008ee20000000000 */
[----:B------:R-:W-:Y:S04]  /*39d0*/  PRMT R0, RZ, 0x654, R0 ;  /* 0x00000654ff007816 */ /* 0x000fe80000000000 */
[----:B---3--:R3:W-:Y:S01]  /*39e0*/  SYNCS.ARRIVE.TRANS64.RED.A1T0 RZ, [R0+URZ], RZ ;  /* 0x000000ff00ff79a7 */ /* 0x0087e200081004ff */
[----:B-1----:R-:W-:Y:S11]  /*39f0*/  LOP3.LUT P3, RZ, R22, 0x1, RZ, 0xc0, !PT ;  /* 0x0000000116ff7812 */ /* 0x002ff6000786c0ff */
[----:B------:R-:W-:Y:S02]  /*3a00*/  @!UPT UIADD3 URZ, UPT, UPT, URZ, URZ, URZ ;  /* 0x000000fffffff290 */ /* 0x000fe4000fffe0ff */
[----:B------:R-:W-:Y:S02]  /*3a10*/  @P3 MOV R15, R20 ;  /* 0x00000014000f3202 */ /* 0x000fe40000000f00 */
[----:B------:R-:W-:Y:S01]  /*3a20*/  @P3 LOP3.LUT R10, R21, 0xffff, RZ, 0xc0, !PT ;  /* 0x0000ffff150a3812 */ /* 0x000fe200078ec0ff */
[----:B---3--:R-:W-:Y:S06]  /*3a30*/  @!P0 BRA `(.L_x_66) ;  /* 0x0000000000a48947 */ /* 0x008fec0003800000 */
[----:B------:R-:W-:Y:S01]  /*3a40*/  IMAD.HI.U32 R35, R26, R9, RZ ;  /* 0x000000091a237227 */ /* 0x000fe200078e00ff */
[----:B------:R-:W-:Y:S02]  /*3a50*/  ISETP.NE.AND P0, PT, R8, 0x1, PT ;  /* 0x000000010800780c */ /* 0x000fe40003f05270 */
[----:B------:R-:W-:Y:S01]  /*3a60*/  ISETP.NE.AND P2, PT, R134, 0x1, PT ;  /* 0x000000018600780c */ /* 0x000fe20003f45270 */
[----:B----4-:R-:W-:Y:S01]  /*3a70*/  IMAD.HI.U32 R34, R25, R18, RZ ;  /* 0x0000001219227227 */ /* 0x010fe200078e00ff */
[----:B------:R-:W-:Y:S02]  /*3a80*/  SHF.R.U32.HI R35, RZ, R24, R35 ;  /* 0x00000018ff237219 */ /* 0x000fe40000011623 */
[----:B------:R-:W-:Y:S01]  /*3a90*/  ISETP.NE.AND P4, PT, R4, 0x1, PT ;  /* 0x000000010400780c */ /* 0x000fe20003f85270 */
[----:B------:R-:W-:Y:S01]  /*3aa0*/  IMAD.HI.U32 R36, R15, R18, RZ ;  /* 0x000000120f247227 */ /* 0x000fe200078e00ff */
[----:B------:R-:W-:Y:S02]  /*3ab0*/  SHF.R.U32.HI R34, RZ, R19, R34 ;  /* 0x00000013ff227219 */ /* 0x000fe40000011622 */
[----:B------:R-:W-:Y:S01]  /*3ac0*/  SEL R3, R26, R35, !P0 ;  /* 0x000000231a037207 */ /* 0x000fe20004000000 */
[C---:B------:R-:W-:Y:S01]  /*3ad0*/  IMAD.HI.U32 R35, R10.reuse, R9, RZ ;  /* 0x000000090a237227 */ /* 0x040fe200078e00ff */
[----:B------:R-:W-:Y:S02]  /*3ae0*/  SEL R13, R25, R34, !P4 ;  /* 0x00000022190d7207 */ /* 0x000fe40006000000 */
[----:B------:R-:W-:Y:S01]  /*3af0*/  SHF.R.U32.HI R36, RZ, R19, R36 ;  /* 0x00000013ff247219 */ /* 0x000fe20000011624 */
[----:B------:R-:W-:Y:S01]  /*3b00*/  IMAD.HI.U32 R38, R3, R6, RZ ;  /* 0x0000000603267227 */ /* 0x000fe200078e00ff */
[----:B------:R-:W-:Y:S03]  /*3b10*/  SHF.R.U32.HI R35, RZ, R24, R35 ;  /* 0x00000018ff237219 */ /* 0x000fe60000011623 */
[----:B------:R-:W-:Y:S01]  /*3b20*/  IMAD.HI.U32 R34, R13, R6, RZ ;  /* 0x000000060d227227 */ /* 0x000fe200078e00ff */
[----:B------:R-:W-:Y:S02]  /*3b30*/  @P2 SHF.R.U32.HI R3, RZ, R7, R38 ;  /* 0x00000007ff032219 */ /* 0x000fe40000011626 */
[----:B------:R-:W-:Y:S02]  /*3b40*/  SEL R11, R10, R35, !P0 ;  /* 0x000000230a0b7207 */ /* 0x000fe40004000000 */
[----:B------:R-:W-:Y:S01]  /*3b50*/  @P2 SHF.R.U32.HI R13, RZ, R7, R34 ;  /* 0x00000007ff0d2219 */ /* 0x000fe20000011622 */
[C---:B------:R-:W-:Y:S01]  /*3b60*/  IMAD R12, R134.reuse, R3, RZ ;  /* 0x00000003860c7224 */ /* 0x040fe200078e02ff */
[----:B------:R-:W-:Y:S01]  /*3b70*/  SEL R3, R15, R36, !P4 ;  /* 0x000000240f037207 */ /* 0x000fe20006000000 */
[C---:B------:R-:W-:Y:S03]  /*3b80*/  IMAD.HI.U32 R16, R11.reuse, R6, RZ ;  /* 0x000000060b107227 */ /* 0x040fe600078e00ff */
[----:B------:R-:W-:Y:S01]  /*3b90*/  ISETP.GE.AND P0, PT, R11, R12, PT ;  /* 0x0000000c0b00720c */ /* 0x000fe20003f06270 */
[C---:B------:R-:W-:Y:S01]  /*3ba0*/  IMAD R14, R134.reuse, R13, RZ ;  /* 0x0000000d860e7224 */ /* 0x040fe200078e02ff */
[-C--:B------:R-:W-:Y:S04]  /*3bb0*/  SHF.R.U32.HI R16, RZ, R7.reuse, R16 ;  /* 0x00000007ff107219 */ /* 0x080fe80000011610 */
[----:B------:R-:W-:Y:S02]  /*3bc0*/  ISETP.GE.OR P0, PT, R3, R14, P0 ;  /* 0x0000000e0300720c */ /* 0x000fe40000706670 */
[----:B------:R-:W-:Y:S05]  /*3bd0*/  SEL R17, R11, R16, !P2 ;  /* 0x000000100b117207 */ /* 0x000fea0005000000 */
[----:B------:R-:W-:Y:S04]  /*3be0*/  IMAD.MOV R16, RZ, RZ, -R17 ;  /* 0x000000ffff107224 */ /* 0x000fe800078e0a11 */
[----:B------:R-:W-:Y:S02]  /*3bf0*/  IMAD R16, R134, R16, R11 ;  /* 0x0000001086107224 */ /* 0x000fe400078e020b */
[C---:B------:R-:W-:Y:S05]  /*3c00*/  @!P0 IMAD.HI.U32 R12, R3.reuse, R6, RZ ;  /* 0x00000006030c8227 */ /* 0x040fea00078e00ff */
[----:B------:R-:W-:Y:S04]  /*3c10*/  @!P0 SHF.R.U32.HI R12, RZ, R7, R12 ;  /* 0x00000007ff0c8219 */ /* 0x000fe8000001160c */
[----:B------:R-:W-:Y:S01]  /*3c20*/  @!P0 SEL R0, R3, R12, !P2 ;  /* 0x0000000c03008207 */ /* 0x000fe20005000000 */
[----:B------:R-:W-:Y:S03]  /*3c30*/  IMAD.MOV R12, RZ, RZ, -R3 ;  /* 0x000000ffff0c7224 */ /* 0x000fe600078e0a03 */
[----:B------:R-:W-:Y:S01]  /*3c40*/  @!P0 IADD3 R17, PT, PT, R17, -R0, RZ ;  /* 0x8000000011118210 */ /* 0x000fe20007ffe0ff */
[----:B------:R-:W-:Y:S01]  /*3c50*/  @!P0 IMAD R0, R13, R16, R0 ;  /* 0x000000100d008224 */ /* 0x000fe200078e0200 */
[----:B------:R-:W-:Y:S01]  /*3c60*/  IADD3 R13, PT, PT, -R11, RZ, RZ ;  /* 0x000000ff0b0d7210 */ /* 0x000fe20007ffe1ff */
[----:B------:R-:W-:Y:S02]  /*3c70*/  IMAD R15, R4, R12, R15 ;  /* 0x0000000c040f7224 */ /* 0x000fe400078e020f */
[----:B------:R-:W-:Y:S02]  /*3c80*/  @!P0 IMAD R11, R17, R134, R3 ;  /* 0x00000086110b8224 */ /* 0x000fe400078e0203 */
[----:B------:R-:W-:Y:S02]  /*3c90*/  @!P0 IMAD.MOV.U32 R3, RZ, RZ, R0 ;  /* 0x000000ffff038224 */ /* 0x000fe400078e0000 */
[----:B------:R-:W-:Y:S02]  /*3ca0*/  IMAD R10, R8, R13, R10 ;  /* 0x0000000d080a7224 */ /* 0x000fe400078e020a */
[----:B------:R-:W-:Y:S02]  /*3cb0*/  IMAD R15, R3, R4, R15 ;  /* 0x00000004030f7224 */ /* 0x000fe400078e020f */
[----:B------:R-:W-:Y:S02]  /*3cc0*/  IMAD R10, R11, R8, R10 ;  /* 0x000000080b0a7224 */ /* 0x000fe400078e020a */
.L_x_66:
[----:B------:R-:W-:Y:S05]  /*3cd0*/  BRA.U UP0, `(.L_x_67) ;  /* 0x0000000100107547 */ /* 0x000fea000b800000 */
[----:B------:R-:W-:Y:S04]  /*3ce0*/  MOV R0, UR13 ;  /* 0x0000000d00007c02 */ /* 0x000fe80008000f00 */
[----:B------:R-:W-:Y:S04]  /*3cf0*/  SHF.L.U32 R3, R0, 0x1f, RZ ;  /* 0x0000001f00037819 */ /* 0x000fe800000006ff */
[----:B------:R-:W1:Y:S02]  /*3d00*/  SYNCS.PHASECHK.TRANS64.TRYWAIT P0, [UR6+0x78], R3 ;  /* 0x00007803ff0075a7 */ /* 0x000e640008001106 */
[----:B-1----:R-:W-:Y:S05]  /*3d10*/  @!P0 BRA `(.L_x_68) ;  /* 0x00000074008c8947 */ /* 0x002fea0003800000 */
.L_x_67:
[----:B------:R-:W-:Y:S02]  /*3d20*/  R2UR UR35, R5 ;  /* 0x00000000052372ca */ /* 0x000fe400000e0000 */
[----:B------:R-:W-:Y:S02]  /*3d30*/  R2UR UR34, R2 ;  /* 0x00000000022272ca */ /* 0x000fe400000e0000 */
[----:B------:R-:W-:Y:S02]  /*3d40*/  ISETP.NE.U32.AND P2, PT, RZ, UR4, PT ;  /* 0x00000004ff007c0c */ /* 0x000fe4000bf45070 */
[----:B------:R-:W-:Y:S02]  /*3d50*/  SHF.L.U32 R11, R31, 0x1f, RZ ;  /* 0x0000001f1f0b7819 */ /* 0x000fe400000006ff */
[----:B------:R-:W-:Y:S05]  /*3d60*/  ISETP.NE.AND.EX P2, PT, RZ, UR5, PT, P2 ;  /* 0x00000005ff007c0c */ /* 0x000fea000bf45320 */
[----:B------:R-:W-:Y:S02]  /*3d70*/  USHF.L.U32 UR35, UR35, 0x7, URZ ;  /* 0x0000000723237899 */ /* 0x000fe400080006ff */
[----:B------:R-:W-:Y:S01]  /*3d80*/  USHF.L.U32 UR34, UR34, 0x8, URZ ;  /* 0x0000000822227899 */ /* 0x000fe200080006ff */
[----:B------:R-:W-:Y:S11]  /*3d90*/  BRA.U !UP3, `(.L_x_69) ;  /* 0x000000010b347547 */ /* 0x000ff6000b800000 */
[----:B------:R-:W-:Y:S01]  /*3da0*/  UPLOP3.LUT UP2, UPT, UPT, UPT, UP1, 0x80, 0x8 ;  /* 0x000000000008789c */ /* 0x000fe20003f4f010 */
[----:B-1----:R-:W-:Y:S02]  /*3db0*/  HFMA2 R0, -RZ, RZ, 0, 5.9604644775390625e-08 ;  /* 0x00000001ff007431 */ /* 0x002fe400000001ff */
[----:B------:R-:W-:Y:S03]  /*3dc0*/  IMAD.MOV.U32 R192, RZ, RZ, 0x1 ;  /* 0x00000001ffc07424 */ /* 0x000fe600078e00ff */
[----:B------:R-:W-:Y:S05]  /*3dd0*/  PLOP3.LUT P0, PT, PT, PT, UP2, 0x80, 0x8 ;  /* 0x000000000008781c */ /* 0x000fea0003f0f028 */
[----:B------:R-:W1:Y:S01]  /*3de0*/  @UP2 LDCU.64 UR10, c[0x0][0x888] ;  /* 0x00011100ff0a27ac */ /* 0x000e620008000a00 */
[----:B------:R-:W-:Y:S07]  /*3df0*/  @UP2 UIMAD UR8, UR44, UR4, URZ ;  /* 0x000000042c0822a4 */ /* 0x000fee000f8e02ff */
[----:B------:R-:W-:Y:S01]  /*3e00*/  @!P0 PRMT R192, R0, 0x7610, R192 ;  /* 0x0000761000c08816 */ /* 0x000fe200000000c0 */
[----:B-1----:R-:W-:Y:S03]  /*3e10*/  @UP2 UIMAD.WIDE UR10, UR8, 0x4, UR10 ;  /* 0x00000004080a28a5 */ /* 0x002fe6000f8e020a */
[----:B------:R-:W1:Y:S03]  /*3e20*/  @!UP2 LDCU UR8, c[0x0][0x880] ;  /* 0x00011000ff08a7ac */ /* 0x000e660008000800 */
[----:B------:R-:W-:Y:S01]  /*3e30*/  IMAD.U32 R2, RZ, RZ, UR10 ;  /* 0x0000000aff027e24 */ /* 0x000fe2000f8e00ff */
[----:B------:R-:W-:Y:S05]  /*3e40*/  MOV R3, UR11 ;  /* 0x0000000b00037c02 */ /* 0x000fea0008000f00 */
[----:B-----5:R3:W5:Y:S02]  /*3e50*/  @P0 LDG.E R143, desc[UR46][R2.64] ;  /* 0x0000002e028f0981 */ /* 0x020764000c1e1900 */
[----:B-1-3--:R-:W-:Y:S07]  /*3e60*/  @!P0 IMAD.U32 R143, RZ, RZ, UR8 ;  /* 0x00000008ff8f8e24 */ /* 0x00afee000f8e00ff */
.L_x_69:
[----:B-----5:R-:W-:Y:S01]  /*3e70*/  @!P2 FSETP.EQ.AND P0, PT, R143, RZ, PT ;  /* 0x000000ff8f00a20b */ /* 0x020fe20003f02000 */
[----:B------:R-:W-:Y:S01]  /*3e80*/  @!UPT UIADD3 URZ, UPT, UPT, URZ, URZ, URZ ;  /* 0x000000fffffff290 */ /* 0x000fe2000fffe0ff */
[----:B------:R-:W-:Y:S11]  /*3e90*/  @!P2 BRA `(.L_x_70) ;  /* 0x000000000014a947 */ /* 0x000ff60003800000 */
[----:B------:R-:W-:Y:S02]  /*3ea0*/  LOP3.LUT P2, RZ, R192, 0xff, RZ, 0xc0, !PT ;  /* 0x000000ffc0ff7812 */ /* 0x000fe4000784c0ff */
[----:B------:R-:W-:Y:S04]  /*3eb0*/  PLOP3.LUT P0, PT, PT, PT, UP2, 0x80, 0x8 ;  /* 0x000000000008781c */ /* 0x000fe80003f0f028 */
[----:B------:R-:W-:Y:S07]  /*3ec0*/  PLOP3.LUT P0, PT, P0, PT, PT, 0x8, 0x80 ;  /* 0x000000000080781c */ /* 0x000fee000070e170 */
[----:B------:R-:W-:Y:S11]  /*3ed0*/  @P2 FSETP.EQ.AND P0, PT, R143, RZ, PT ;  /* 0x000000ff8f00220b */ /* 0x000ff60003f02000 */
[----:B------:R-:W-:Y:S02]  /*3ee0*/  @!UPT UIADD3 URZ, UPT, UPT, URZ, URZ, URZ ;  /* 0x000000fffffff290 */ /* 0x000fe4000fffe0ff */
.L_x_70:
[----:B------:R-:W3:Y:S01]  /*3ef0*/  SYNCS.PHASECHK.TRANS64.TRYWAIT P2, [UR6+0x50], R11 ;  /* 0x0000500bff0075a7 */ /* 0x000ee20008041106 */
[----:B------:R-:W-:Y:S04]  /*3f00*/  ELECT P4, URZ, PT ;  /* 0x0000000000ff782f */ /* 0x000fe80003880000 */
[----:B------:R-:W-:Y:S11]  /*3f10*/  PLOP3.LUT P4, PT, P0, P4, PT, 0xf2, 0x2f ;  /* 0x00000000002f781c */ /* 0x000ff60000789e72 */
[----:B------:R-:W-:Y:S02]  /*3f20*/  @!UPT UIADD3 URZ, UPT, UPT, URZ, URZ, URZ ;  /* 0x000000fffffff290 */ /* 0x000fe4000fffe0ff */
[----:B-12---:R-:W-:Y:S05]  /*3f30*/  @!P4 IADD3 R3, P0, PT, R32, 0x580, RZ ;  /* 0x000005802003c810 */ /* 0x006fea0007f1e0ff */
[----:B------:R-:W-:Y:S01]  /*3f40*/  @!P4 IMAD.X R2, RZ, RZ, R33, P0 ;  /* 0x000000ffff02c224 */ /* 0x000fe200000e0621 */
[----:B---3--:R-:W-:Y:S07]  /*3f50*/  @!P2 BRA `(.L_x_71) ;  /* 0x000000740014a947 */ /* 0x008fee0003800000 */
.L_x_154:
[----:B------:R-:W-:Y:S01]  /*3f60*/  @!P4 R2UR UR8, R2 ;  /* 0x000000000208c2ca */ /* 0x000fe200000e0000 */
[----:B------:R-:W-:Y:S01]  /*3f70*/  VOTEU.ALL UP0, P4 ;  /* 0x0000000000ff7886 */ /* 0x000fe20002000000 */
[----:B------:R-:W-:Y:S01]  /*3f80*/  @!P4 R2UR UR9, R3 ;  /* 0x000000000309c2ca */ /* 0x000fe200000e0000 */
[----:B-1----:R-:W-:Y:S01]  /*3f90*/  @!P4 IMAD.MOV.U32 R0, RZ, RZ, 0x4000 ;  /* 0x00004000ff00c424 */ /* 0x002fe200078e00ff */
[----:B------:R-:W-:Y:S01]  /*3fa0*/  UMOV UR10, 0x0 ;  /* 0x00000000000a7882 */ /* 0x000fe20000000000 */
[----:B------:R-:W-:Y:S01]  /*3fb0*/  UMOV UR11, 0x10000000 ;  /* 0x10000000000b7882 */ /* 0x000fe20000000000 */
[----:B------:R-:W-:Y:S01]  /*3fc0*/  @!UP0 UIADD3 UR32, UPT, UPT, UR6, 0x400, URZ ;  /* 0x0000040006208890 */ /* 0x000fe2000fffe0ff */
[----:B------:R-:W-:Y:S01]  /*3fd0*/  VOTEU.ALL UP0, P4 ;  /* 0x0000000000ff7886 */ /* 0x000fe20002000000 */
[----:B------:R-:W-:Y:S05]  /*3fe0*/  UMOV UR36, UR44 ;  /* 0x0000002c00247c82 */ /* 0x000fea0008000000 */
[----:B------:R-:W-:Y:S01]  /*3ff0*/  IMAD.U32 R3, RZ, RZ, UR8 ;  /* 0x00000008ff037e24 */ /* 0x000fe2000f8e00ff */
[----:B------:R-:W-:Y:S01]  /*4000*/  UPRMT UR8, UR37, 0x654, UR33 ;  /* 0x0000065425087896 */ /* 0x000fe20008000021 */
[----:B------:R-:W-:Y:S03]  /*4010*/  IMAD.U32 R2, RZ, RZ, UR9 ;  /* 0x00000009ff027e24 */ /* 0x000fe6000f8e00ff */
[----:B------:R-:W-:Y:S02]  /*4020*/  @!P4 R2UR UR15, R3 ;  /* 0x00000000030fc2ca */ /* 0x000fe400000e0000 */
[----:B------:R-:W-:Y:S02]  /*4030*/  @!P4 R2UR UR14, R2 ;  /* 0x00000000020ec2ca */ /* 0x000fe400000e0000 */
[----:B------:R-:W-:Y:S05]  /*4040*/  @!P4 IADD3 R3, P0, PT, R32, 0x580, RZ ;  /* 0x000005802003c810 */ /* 0x000fea0007f1e0ff */
[----:B------:R-:W-:Y:S06]  /*4050*/  @!P4 IMAD.X R2, RZ, RZ, R33, P0 ;  /* 0x000000ffff02c224 */ /* 0x000fec00000e0621 */
[----:B------:R1:W-:Y:S01]  /*4060*/  @!UP0 UTMALDG.3D [UR32], [UR14], desc[UR10] ;  /* 0x00000a200e0085b4 */ /* 0x0003e20008011000 */
[----:B------:R1:W-:Y:S01]  /*4070*/  @!P4 SYNCS.ARRIVE.TRANS64.RED.A0TR RZ, [UR6+0x30], R0 ;  /* 0x00003000ffffc9a7 */ /* 0x0003e20008300406 */
[----:B------:R-:W-:Y:S01]  /*4080*/  SYNCS.ARRIVE.TRANS64.RED.A1T0 RZ, [UR8], RZ ;  /* 0x000000ffffff79a7 */ /* 0x000fe20008100408 */
[----:B------:R-:W2:Y:S02]  /*4090*/  SYNCS.PHASECHK.TRANS64.TRYWAIT P2, [UR6+0x58], R11 ;  /* 0x0000580bff0075a7 */ /* 0x000ea40008041106 */
[----:B-12---:R-:W-:Y:S05]  /*40a0*/  @!P2 BRA `(.L_x_72) ;  /* 0x0000007000d8a947 */ /* 0x006fea0003800000 */
.L_x_156:
[----:B------:R-:W-:Y:S01]  /*40b0*/  @!P4 R2UR UR8, R2 ;  /* 0x000000000208c2ca */ /* 0x000fe200000e0000 */
[----:B------:R-:W-:Y:S01]  /*40c0*/  VOTEU.ALL UP0, P4 ;  /* 0x0000000000ff7886 */ /* 0x000fe20002000000 */
[----:B------:R-:W-:Y:S01]  /*40d0*/  @!P4 R2UR UR9, R3 ;  /* 0x000000000309c2ca */ /* 0x000fe200000e0000 */
[----:B-1----:R-:W-:Y:S01]  /*40e0*/  @!P4 IMAD.MOV.U32 R0, RZ, RZ, 0x4000 ;  /* 0x00004000ff00c424 */ /* 0x002fe200078e00ff */
[----:B------:R-:W-:Y:S01]  /*40f0*/  UMOV UR10, 0x0 ;  /* 0x00000000000a7882 */ /* 0x000fe20000000000 */
[----:B------:R-:W-:Y:S01]  /*4100*/  UMOV UR11, 0x10000000 ;  /* 0x10000000000b7882 */ /* 0x000fe20000000000 */
[----:B------:R-:W-:Y:S01]  /*4110*/  @!UP0 UIADD3 UR26, UPT, UPT, UR34, 0x40, URZ ;  /* 0x00000040221a8890 */ /* 0x000fe2000fffe0ff */
[----:B------:R-:W-:Y:S01]  /*4120*/  @!P4 IADD3 R34, P0, PT, R32, 0x580, RZ ;  /* 0x000005802022c810 */ /* 0x000fe20007f1e0ff */
[----:B------:R-:W-:Y:S01]  /*4130*/  @!UP0 UIADD3 UR24, UPT, UPT, UR6, 0x4400, URZ ;  /* 0x0000440006188890 */ /* 0x000fe2000fffe0ff */
[----:B------:R-:W-:Y:S01]  /*4140*/  VOTEU.ALL UP0, P4 ;  /* 0x0000000000ff7886 */ /* 0x000fe20002000000 */
[----:B------:R-:W-:Y:S01]  /*4150*/  UMOV UR27, UR35 ;  /* 0x00000023001b7c82 */ /* 0x000fe20008000000 */
[----:B------:R-:W-:Y:S02]  /*4160*/  UMOV UR28, UR44 ;  /* 0x0000002c001c7c82 */ /* 0x000fe40008000000 */
[----:B------:R-:W-:Y:S01]  /*4170*/  IMAD.U32 R3, RZ, RZ, UR8 ;  /* 0x00000008ff037e24 */ /* 0x000fe2000f8e00ff */
[----:B------:R-:W-:Y:S01]  /*4180*/  UPRMT UR8, UR37, 0x654, UR25 ;  /* 0x0000065425087896 */ /* 0x000fe20008000019 */
[----:B------:R-:W-:Y:S02]  /*4190*/  IMAD.U32 R2, RZ, RZ, UR9 ;  /* 0x00000009ff027e24 */ /* 0x000fe4000f8e00ff */
[----:B------:R-:W-:Y:S01]  /*41a0*/  @!P4 IMAD.X R5, RZ, RZ, R33, P0 ;  /* 0x000000ffff05c224 */ /* 0x000fe200000e0621 */
[----:B------:R-:W-:Y:S02]  /*41b0*/  @!P4 R2UR UR15, R3 ;  /* 0x00000000030fc2ca */ /* 0x000fe400000e0000 */
[----:B------:R-:W-:Y:S11]  /*41c0*/  @!P4 R2UR UR14, R2 ;  /* 0x00000000020ec2ca */ /* 0x000ff600000e0000 */
[----:B------:R-:W-:Y:S02]  /*41d0*/  @!UPT UIADD3 URZ, UPT, UPT, URZ, URZ, URZ ;  /* 0x000000fffffff290 */ /* 0x000fe4000fffe0ff */
[----:B------:R1:W-:Y:S01]  /*41e0*/  @!UP0 UTMALDG.3D [UR24], [UR14], desc[UR10] ;  /* 0x00000a180e0085b4 */ /* 0x0003e20008011000 */
[----:B------:R1:W-:Y:S01]  /*41f0*/  @!P4 SYNCS.ARRIVE.TRANS64.RED.A0TR RZ, [UR6+0x38], R0 ;  /* 0x00003800ffffc9a7 */ /* 0x0003e20008300406 */
[----:B------:R-:W-:Y:S01]  /*4200*/  SYNCS.ARRIVE.TRANS64.RED.A1T0 RZ, [UR8], RZ ;  /* 0x000000ffffff79a7 */ /* 0x000fe20008100408 */
[----:B------:R-:W2:Y:S02]  /*4210*/  SYNCS.PHASECHK.TRANS64.TRYWAIT P2, [UR6+0x60], R11 ;  /* 0x0000600bff0075a7 */ /* 0x000ea40008041106 */
[----:B-12---:R-:W-:Y:S05]  /*4220*/  @!P2 BRA `(.L_x_73) ;  /* 0x000000700090a947 */ /* 0x006fea0003800000 */
.L_x_158:
[----:B------:R-:W2:Y:S01]  /*4230*/  LDC.64 R16, c[0x0][0xb10] ;  /* 0x0002c400ff107b82 */ /* 0x000ea20000000a00 */
[----:B------:R-:W-:Y:S01]  /*4240*/  @!P4 R2UR UR8, R5 ;  /* 0x000000000508c2ca */ /* 0x000fe200000e0000 */
[----:B------:R-:W-:Y:S01]  /*4250*/  VOTEU.ALL UP0, P4 ;  /* 0x0000000000ff7886 */ /* 0x000fe20002000000 */
[----:B------:R-:W-:Y:S01]  /*4260*/  @!P4 R2UR UR9, R34 ;  /* 0x000000002209c2ca */ /* 0x000fe200000e0000 */
[----:B------:R-:W-:Y:S01]  /*4270*/  @!P4 IMAD.MOV.U32 R5, RZ, RZ, 0x4000 ;  /* 0x00004000ff05c424 */ /* 0x000fe200078e00ff */
[----:B------:R-:W-:Y:S03]  /*4280*/  UMOV UR10, 0x0 ;  /* 0x00000000000a7882 */ /* 0x000fe60000000000 */
[----:B------:R-:W3:Y:S01]  /*4290*/  LDC.64 R12, c[0x0][0xb18] ;  /* 0x0002c600ff0c7b82 */ /* 0x000ee20000000a00 */
[----:B------:R-:W-:Y:S01]  /*42a0*/  @!UP0 UIADD3 UR18, UPT, UPT, UR34, 0x80, URZ ;  /* 0x0000008022128890 */ /* 0x000fe2000fffe0ff */
[----:B------:R-:W-:Y:S01]  /*42b0*/  @P3 SHF.R.U32.HI R28, RZ, 0x10, R21 ;  /* 0x00000010ff1c3819 */ /* 0x000fe20000011615 */
[----:B------:R-:W-:Y:S01]  /*42c0*/  @!UP0 UIADD3 UR16, UPT, UPT, UR6, 0x8400, URZ ;  /* 0x0000840006108890 */ /* 0x000fe2000fffe0ff */
[----:B------:R-:W-:Y:S01]  /*42d0*/  VIADD R30, R30, 0x1 ;  /* 0x000000011e1e7836 */ /* 0x000fe20000000000 */
[----:B------:R-:W-:Y:S03]  /*42e0*/  VOTEU.ALL UP0, P4 ;  /* 0x0000000000ff7886 */ /* 0x000fe60002000000 */
[----:B-1----:R-:W1:Y:S01]  /*42f0*/  @!P1 LDC R0, c[0x0][0xb20] ;  /* 0x0002c800ff009b82 */ /* 0x002e620000000800 */
[----:B------:R-:W-:Y:S01]  /*4300*/  UMOV UR11, 0x10000000 ;  /* 0x10000000000b7882 */ /* 0x000fe20000000000 */
[----:B------:R-:W-:Y:S01]  /*4310*/  IMAD.U32 R35, RZ, RZ, UR8 ;  /* 0x00000008ff237e24 */ /* 0x000fe2000f8e00ff */
[----:B------:R-:W-:Y:S05]  /*4320*/  UMOV UR19, UR35 ;  /* 0x0000002300137c82 */ /* 0x000fea0008000000 */
[----:B------:R-:W5:Y:S01]  /*4330*/  @!P1 LDC R2, c[0x0][0xb0c] ;  /* 0x0002c300ff029b82 */ /* 0x000f620000000800 */
[----:B------:R-:W-:Y:S01]  /*4340*/  IMAD.U32 R34, RZ, RZ, UR9 ;  /* 0x00000009ff227e24 */ /* 0x000fe2000f8e00ff */
[----:B------:R-:W-:Y:S01]  /*4350*/  UMOV UR20, UR44 ;  /* 0x0000002c00147c82 */ /* 0x000fe20008000000 */
[----:B------:R-:W-:Y:S01]  /*4360*/  @!P4 R2UR UR15, R35 ;  /* 0x00000000230fc2ca */ /* 0x000fe200000e0000 */
[----:B------:R-:W-:Y:S02]  /*4370*/  UPRMT UR8, UR37, 0x654, UR17 ;  /* 0x0000065425087896 */ /* 0x000fe40008000011 */
[----:B------:R-:W-:Y:S11]  /*4380*/  @!P4 R2UR UR14, R34 ;  /* 0x00000000220ec2ca */ /* 0x000ff600000e0000 */
[----:B------:R-:W-:Y:S02]  /*4390*/  @!UPT UIADD3 URZ, UPT, UPT, URZ, URZ, URZ ;  /* 0x000000fffffff290 */ /* 0x000fe4000fffe0ff */
[----:B------:R1:W-:Y:S01]  /*43a0*/  @!UP0 UTMALDG.3D [UR16], [UR14], desc[UR10] ;  /* 0x00000a100e0085b4 */ /* 0x0003e20008011000 */
[----:B------:R1:W-:Y:S01]  /*43b0*/  @!P4 SYNCS.ARRIVE.TRANS64.RED.A0TR RZ, [UR6+0x40], R5 ;  /* 0x00004005ffffc9a7 */ /* 0x0003e20008300406 */
[----:B-----5:R-:W-:Y:S01]  /*43c0*/  @!P1 ISETP.NE.AND P2, PT, R2, 0x1, PT ;  /* 0x000000010200980c */ /* 0x020fe20003f45270 */
[C---:B--2---:R-:W-:Y:S01]  /*43d0*/  @!P1 IMAD.HI.U32 R14, R15.reuse, R16, RZ ;  /* 0x000000100f0e9227 */ /* 0x044fe200078e00ff */
[----:B---3--:R-:W-:Y:S03]  /*43e0*/  @!P1 ISETP.NE.AND P0, PT, R12, 0x1, PT ;  /* 0x000000010c00980c */ /* 0x008fe60003f05270 */
[C---:B------:R-:W-:Y:S01]  /*43f0*/  @!P1 IMAD.HI.U32 R3, R10.reuse, R13, RZ ;  /* 0x0000000d0a039227 */ /* 0x040fe200078e00ff */
[----:B------:R-:W-:Y:S04]  /*4400*/  @!P1 SHF.R.U32.HI R14, RZ, R17, R14 ;  /* 0x00000011ff0e9219 */ /* 0x000fe8000001160e */
[----:B-1----:R-:W-:Y:S01]  /*4410*/  @!P1 SHF.R.U32.HI R3, RZ, R0, R3 ;  /* 0x00000000ff039219 */ /* 0x002fe20000011603 */
[----:B------:R-:W-:Y:S01]  /*4420*/  SYNCS.ARRIVE.TRANS64.RED.A1T0 RZ, [UR8], RZ ;  /* 0x000000ffffff79a7 */ /* 0x000fe20008100408 */
[----:B------:R-:W-:Y:S02]  /*4430*/  @!P1 SEL R14, R15, R14, !P2 ;  /* 0x0000000e0f0e9207 */ /* 0x000fe40005000000 */
[----:B------:R-:W-:Y:S01]  /*4440*/  @!P1 SEL R3, R10, R3, !P0 ;  /* 0x000000030a039207 */ /* 0x000fe20004000000 */
[----:B------:R-:W1:Y:S04]  /*4450*/  SYNCS.PHASECHK.TRANS64.TRYWAIT P5, [UR6+0x68], R11 ;  /* 0x0000680bff0075a7 */ /* 0x000e6800080a1106 */
[----:B------:R-:W-:Y:S02]  /*4460*/  @!P1 IMAD.IADD R0, R3, 0x1, -R14 ;  /* 0x0000000103009824 */ /* 0x000fe400078e0a0e */
[----:B------:R-:W-:Y:S02]  /*4470*/  @!P1 IMAD.IADD R3, R14, 0x1, -R3 ;  /* 0x000000010e039824 */ /* 0x000fe400078e0a03 */
[----:B------:R-:W-:Y:S02]  /*4480*/  @!P1 IMAD R15, R0, R2, R15 ;  /* 0x00000002000f9224 */ /* 0x000fe400078e020f */
[----:B------:R-:W-:Y:S01]  /*4490*/  @!P1 IMAD R10, R3, R12, R10 ;  /* 0x0000000c030a9224 */ /* 0x000fe200078e020a */
[----:B-1----:R-:W-:Y:S06]  /*44a0*/  @!P5 BRA `(.L_x_74) ;  /* 0x000000700008d947 */ /* 0x002fec0003800000 */
.L_x_160:
[----:B------:R-:W-:Y:S01]  /*44b0*/  @!P4 IADD3 R3, P0, PT, R32, 0x580, RZ ;  /* 0x000005802003c810 */ /* 0x000fe20007f1e0ff */
[----:B------:R-:W-:Y:S01]  /*44c0*/  VOTEU.ALL UP0, P4 ;  /* 0x0000000000ff7886 */ /* 0x000fe20002000000 */
[----:B------:R-:W-:Y:S01]  /*44d0*/  UMOV UR18, 0x0 ;  /* 0x0000000000127882 */ /* 0x000fe20000000000 */
[----:B------:R-:W-:Y:S01]  /*44e0*/  UMOV UR19, 0x10000000 ;  /* 0x1000000000137882 */ /* 0x000fe20000000000 */
[----:B------:R-:W-:Y:S01]  /*44f0*/  @!P4 R2UR UR9, R3 ;  /* 0x000000000309c2ca */ /* 0x000fe200000e0000 */
[----:B-1----:R-:W-:Y:S01]  /*4500*/  @!P4 IMAD.X R0, RZ, RZ, R33, P0 ;  /* 0x000000ffff00c224 */ /* 0x002fe200000e0621 */
[----:B------:R-:W-:Y:S01]  /*4510*/  @!UP0 UIADD3 UR10, UPT, UPT, UR34, 0xc0, URZ ;  /* 0x000000c0220a8890 */ /* 0x000fe2000fffe0ff */
[----:B------:R-:W-:Y:S01]  /*4520*/  ISETP.NE.AND P0, PT, R30, 0x2, PT ;  /* 0x000000021e00780c */ /* 0x000fe20003f05270 */
[----:B------:R-:W-:Y:S01]  /*4530*/  UMOV UR11, UR35 ;  /* 0x00000023000b7c82 */ /* 0x000fe20008000000 */
[----:B------:R-:W-:Y:S01]  /*4540*/  UMOV UR12, UR44 ;  /* 0x0000002c000c7c82 */ /* 0x000fe20008000000 */
[----:B------:R-:W-:Y:S01]  /*4550*/  @!P4 R2UR UR8, R0 ;  /* 0x000000000008c2ca */ /* 0x000fe200000e0000 */
[----:B------:R-:W-:Y:S01]  /*4560*/  IMAD.IADD R2, R10, 0x1, R193 ;  /* 0x000000010a027824 */ /* 0x000fe200078e02c1 */
[----:B------:R-:W-:Y:S01]  /*4570*/  @P3 R2UR UR44, R28 ;  /* 0x000000001c2c32ca */ /* 0x000fe200000e0000 */
[----:B------:R-:W-:Y:S01]  /*4580*/  IMAD.IADD R5, R15, 0x1, R180 ;  /* 0x000000010f057824 */ /* 0x000fe200078e02b4 */
[----:B------:R-:W-:Y:S02]  /*4590*/  SEL R0, RZ, 0x1, P0 ;  /* 0x00000001ff007807 */ /* 0x000fe40000000000 */
[----:B------:R-:W-:Y:S01]  /*45a0*/  LOP3.LUT R31, R31, 0x1, RZ, 0x3c, !PT ;  /* 0x000000011f1f7812 */ /* 0x000fe200078e3cff */
[----:B------:R-:W-:Y:S01]  /*45b0*/  IMAD.U32 R12, RZ, RZ, UR9 ;  /* 0x00000009ff0c7e24 */ /* 0x000fe2000f8e00ff */
[----:B------:R-:W-:Y:S01]  /*45c0*/  @!UP0 UIADD3 UR9, UPT, UPT, UR6, 0x48, URZ ;  /* 0x0000004806098890 */ /* 0x000fe2000fffe0ff */
[----:B------:R-:W-:Y:S02]  /*45d0*/  LOP3.LUT R29, R29, R0, RZ, 0x3c, !PT ;  /* 0x000000001d1d7212 */ /* 0x000fe400078e3cff */
[----:B------:R-:W-:Y:S02]  /*45e0*/  SEL R30, R30, RZ, P0 ;  /* 0x000000ff1e1e7207 */ /* 0x000fe40000000000 */
[----:B------:R-:W-:Y:S01]  /*45f0*/  IMAD.U32 R13, RZ, RZ, UR8 ;  /* 0x00000008ff0d7e24 */ /* 0x000fe2000f8e00ff */
[----:B------:R-:W-:Y:S01]  /*4600*/  @!P4 R2UR UR14, R12 ;  /* 0x000000000c0ec2ca */ /* 0x000fe200000e0000 */
[----:B------:R-:W-:Y:S01]  /*4610*/  @!UP0 UIADD3 UR8, UPT, UPT, UR6, 0xc400, URZ ;  /* 0x0000c40006088890 */ /* 0x000fe2000fffe0ff */
[----:B------:R-:W-:Y:S02]  /*4620*/  VOTEU.ALL UP0, P4 ;  /* 0x0000000000ff7886 */ /* 0x000fe40002000000 */
[----:B------:R-:W-:Y:S11]  /*4630*/  @!P4 R2UR UR15, R13 ;  /* 0x000000000d0fc2ca */ /* 0x000ff600000e0000 */
[----:B------:R-:W-:Y:S02]  /*4640*/  @!UPT UIADD3 URZ, UPT, UPT, URZ, URZ, URZ ;  /* 0x000000fffffff290 */ /* 0x000fe4000fffe0ff */
[----:B------:R3:W-:Y:S01]  /*4650*/  @!UP0 UTMALDG.3D [UR8], [UR14], desc[UR18] ;  /* 0x000012080e0085b4 */ /* 0x0007e20008011000 */
[----:B------:R3:W-:Y:S01]  /*4660*/  @!P4 SYNCS.ARRIVE.TRANS64.RED.A0TR RZ, [UR6+0x48], R27 ;  /* 0x0000481bffffc9a7 */ /* 0x0007e20008300406 */
[----:B------:R-:W-:Y:S01]  /*4670*/  UPLOP3.LUT UP0, UPT, UPT, UPT, UPT, 0x80, 0x8 ;  /* 0x000000000008789c */ /* 0x000fe20003f0f070 */
[----:B------:R-:W-:Y:S01]  /*4680*/  SYNCS.ARRIVE.TRANS64.RED.A1T0 RZ, [UR7], RZ ;  /* 0x000000ffffff79a7 */ /* 0x000fe20008100407 */
[----:B------:R-:W-:Y:S09]  /*4690*/  @P3 BRA `(.L_x_75) ;  /* 0xfffffff000943947 */ /* 0x000ff2000383ffff */
[----:B------:R-:W-:-:S04]  /*46a0*/  SHF.L.U32 R3, R31, 0x1f, RZ ;  /* 0x0000001f1f037819 */ /* 0x000fc800000006ff */
[----:B------:R-:W1:Y:S02]  /*46b0*/  SYNCS.PHASECHK.TRANS64.TRYWAIT P0, [UR6+0x50], R3 ;  /* 0x00005003ff0075a7 */ /* 0x000e640008001106 */
[----:B-1----:R-:W-:Y:S05]  /*46c0*/  @!P0 BRA `(.L_x_76) ;  /* 0x0000006c00988947 */ /* 0x002fea0003800000 */
.L_x_162:
[----:B------:R-:W2:Y:S02]  /*46d0*/  SYNCS.PHASECHK.TRANS64.TRYWAIT P0, [UR6+0x58], R3 ;  /* 0x00005803ff0075a7 */ /* 0x000ea40008001106 */
[----:B--2---:R-:W-:Y:S05]  /*46e0*/  @!P0 BRA `(.L_x_77) ;  /* 0x0000006c00a88947 */ /* 0x004fea0003800000 */
.L_x_164:
[----:B------:R-:W2:Y:S02]  /*46f0*/  SYNCS.PHASECHK.TRANS64.TRYWAIT P0, [UR6+0x60], R3 ;  /* 0x00006003ff0075a7 */ /* 0x000ea40008001106 */
[----:B--2---:R-:W-:Y:S05]  /*4700*/  @!P0 BRA `(.L_x_78) ;  /* 0x0000006c00b88947 */ /* 0x004fea0003800000 */
.L_x_166:
[----:B-1----:R-:W-:-:S07]  /*4710*/  MOV R0, UR6 ;  /* 0x0000000600007c02 */ /* 0x002fce0008000f00 */
.L_x_79:
[----:B-1----:R-:W-:-:S04]  /*4720*/  SHF.L.U32 R3, R31, 0x1f, RZ ;  /* 0x0000001f1f037819 */ /* 0x002fc800000006ff */
[----:B------:R1:W2:Y:S03]  /*4730*/  SYNCS.PHASECHK.TRANS64.TRYWAIT P0, [R0+URZ+0x68], R3 ;  /* 0x00006803000075a7 */ /* 0x0002a600080011ff */
[----:B--2---:R-:W-:Y:S05]  /*4740*/  @!P0 NANOSLEEP.SYNCS 0x989680 ;  /* 0x009896800000895d */ /* 0x004fea0003900000 */
[----:B------:R-:W2:Y:S02]  /*4750*/  @!P0 SYNCS.PHASECHK.TRANS64 P0, [R0+URZ+0x68], R3 ;  /* 0x00006803000085a7 */ /* 0x000ea400080010ff */
[----:B--23--:R-:W-:Y:S05]  /*4760*/  @P0 EXIT ;  /* 0x000000000000094d */ /* 0x00cfea0003800000 */
[----:B------:R-:W-:Y:S05]  /*4770*/  BRA `(.L_x_79) ;  /* 0xfffffffc00e87947 */ /* 0x000fea000383ffff */
.L_x_64:
[----:B------:R-:W-:-:S06]  /*4780*/  UISETP.GE.AND UP0, UPT, UR6, 0x4, UPT ;  /* 0x000000040600788c */ /* 0x000fcc000bf06270 */
[----:B------:R-:W-:-:S13]  /*4790*/  PLOP3.LUT P0, PT, PT, PT, UP0, 0x80, 0x8 ;  /* 0x000000000008781c */ /* 0x000fda0003f0f008 */
[----:B------:R-:W-:Y:S05]  /*47a0*/  @!P0 EXIT ;  /* 0x000000000000894d */ /* 0x000fea0003800000 */
[----:B------:R-:W-:Y:S01]  /*47b0*/  BAR.SYNC.DEFER_BLOCKING 0x6, 0xa0 ;  /* 0x0182800000007b1d */ /* 0x000fe20000010000 */
[C---:B------:R-:W-:Y:S01]  /*47c0*/  IMAD.SHL.U32 R197, R0.reuse, 0x40, RZ ;  /* 0x0000004000c57824 */ /* 0x040fe200078e00ff */
[C---:B------:R-:W-:Y:S01]  /*47d0*/  LOP3.LUT R198, R0.reuse, 0x1, RZ, 0xc0, !PT ;  /* 0x0000000100c67812 */ /* 0x040fe200078ec0ff */
[C---:B------:R-:W-:Y:S01]  /*47e0*/  IMAD.SHL.U32 R4, R0.reuse, 0x8, RZ ;  /* 0x0000000800047824 */ /* 0x040fe200078e00ff */
[----:B------:R-:W-:Y:S01]  /*47f0*/  LOP3.LUT R140, R3, 0x60, R0, 0xf8, !PT ;  /* 0x00000060038c7812 */ /* 0x000fe200078ef800 */
[----:B------:R-:W-:Y:S01]  /*4800*/  IMAD.U32 R144, R0, 0x10000, RZ ;  /* 0x0001000000907824 */ /* 0x000fe200078e00ff */
[----:B------:R-:W-:Y:S02]  /*4810*/  UMOV UR41, 0x400 ;  /* 0x0000040000297882 */ /* 0x000fe40000000000 */
[----:B------:R-:W1:Y:S01]  /*4820*/  LDC R195, c[0x0][0x370] ;  /* 0x0000dc00ffc37b82 */ /* 0x000e620000000800 */
[----:B------:R-:W-:Y:S01]  /*4830*/  ULEA UR41, UR37, UR41, 0x18 ;  /* 0x0000002925297291 */ /* 0x000fe2000f8ec0ff */
[----:B------:R-:W-:Y:S01]  /*4840*/  LOP3.LUT R9, R197, 0x1c0, RZ, 0xc0, !PT ;  /* 0x000001c0c5097812 */ /* 0x000fe200078ec0ff */
[----:B------:R-:W-:Y:S01]  /*4850*/  IMAD.MOV.U32 R206, RZ, RZ, 0x2 ;  /* 0x00000002ffce7424 */ /* 0x000fe200078e00ff */
[----:B------:R-:W-:Y:S01]  /*4860*/  ISETP.NE.U32.AND P0, PT, R198, 0x1, PT ;  /* 0x00000001c600780c */ /* 0x000fe20003f05070 */
[----:B------:R-:W-:Y:S01]  /*4870*/  UIADD3 UR4, UPT, UPT, UR41, 0x400, URZ ;  /* 0x0000040029047890 */ /* 0x000fe2000fffe0ff */
[----:B------:R-:W-:Y:S01]  /*4880*/  LOP3.LUT R4, R9, 0x38, R4, 0xf8, !PT ;  /* 0x0000003809047812 */ /* 0x000fe200078ef804 */
[----:B------:R-:W-:Y:S01]  /*4890*/  IMAD.MOV.U32 R205, RZ, RZ, 0x4 ;  /* 0x00000004ffcd7424 */ /* 0x000fe200078e00ff */
[----:B------:R-:W2:Y:S01]  /*48a0*/  LDC R136, c[0x0][0xb0c] ;  /* 0x0002c300ff887b82 */ /* 0x000ea20000000800 */
[----:B------:R-:W-:Y:S01]  /*48b0*/  LOP3.LUT R144, R144, 0x600000, RZ, 0xc0, !PT ;  /* 0x0060000090907812 */ /* 0x000fe200078ec0ff */
[----:B------:R-:W-:Y:S01]  /*48c0*/  IMAD.MOV.U32 R204, RZ, RZ, 0x1 ;  /* 0x00000001ffcc7424 */ /* 0x000fe200078e00ff */
[----:B------:R-:W-:Y:S01]  /*48d0*/  R2P PR, R0, 0x6 ;  /* 0x0000000600007804 */ /* 0x000fe20000000000 */
[----:B------:R-:W-:Y:S01]  /*48e0*/  IMAD.MOV.U32 R181, RZ, RZ, RZ ;  /* 0x000000ffffb57224 */ /* 0x000fe200078e00ff */
[----:B------:R-:W-:-:S02]  /*48f0*/  LOP3.LUT R197, R4, 0x1e00, R197, 0xf8, !PT ;  /* 0x00001e0004c57812 */ /* 0x000fc400078ef8c5 */
[----:B------:R-:W-:Y:S02]  /*4900*/  CS2R R202, SRZ ;  /* 0x0000000000ca7805 */ /* 0x000fe4000001ff00 */
[----:B------:R-:W-:Y:S01]  /*4910*/  P2R R4, PR, RZ, 0x1 ;  /* 0x00000001ff047803 */ /* 0x000fe20000000000 */
[----:B------:R-:W4:Y:S01]  /*4920*/  LDC R194, c[0x0][0xb20] ;  /* 0x0002c800ffc27b82 */ /* 0x000f220000000800 */
[----:B------:R-:W3:Y:S01]  /*4930*/  LDS R7, [UR41+0x110] ;  /* 0x00011029ff077984 */ /* 0x000ee20008000800 */
[----:B------:R-:W-:Y:S01]  /*4940*/  LOP3.LUT R207, R0, 0x60, RZ, 0xc0, !PT ;  /* 0x0000006000cf7812 */ /* 0x000fe200078ec0ff */
[----:B------:R-:W-:Y:S01]  /*4950*/  IMAD.MOV.U32 R210, RZ, RZ, RZ ;  /* 0x000000ffffd27224 */ /* 0x000fe200078e00ff */
[----:B------:R-:W-:Y:S01]  /*4960*/  SEL R206, R206, 0xfffffffe, !P1 ;  /* 0xfffffffecece7807 */ /* 0x000fe20004800000 */
[----:B------:R-:W-:Y:S01]  /*4970*/  IMAD.U32 R200, RZ, RZ, UR4 ;  /* 0x00000004ffc87e24 */ /* 0x000fe2000f8e00ff */
[----:B------:R-:W-:Y:S01]  /*4980*/  SEL R205, R205, 0xfffffffc, !P2 ;  /* 0xfffffffccdcd7807 */ /* 0x000fe20005000000 */
[----:B------:R-:W1:Y:S01]  /*4990*/  LDCU.64 UR54, c[0x0][0x348] ;  /* 0x00006900ff3677ac */ /* 0x000e620008000a00 */
[----:B------:R-:W1:Y:S01]  /*49a0*/  LDC R135, c[0x0][0xb30] ;  /* 0x0002cc00ff877b82 */ /* 0x000e620000000800 */
[----:B------:R-:W1:Y:S01]  /*49b0*/  LDCU UR36, c[0x0][0x384] ;  /* 0x00007080ff2477ac */ /* 0x000e620008000800 */
[----:B------:R-:W1:Y:S06]  /*49c0*/  LDCU.64 UR38, c[0x0][0x888] ;  /* 0x00011100ff2677ac */ /* 0x000e6c0008000a00 */
[----:B------:R-:W1:Y:S01]  /*49d0*/  LDC R137, c[0x0][0x388] ;  /* 0x0000e200ff897b82 */ /* 0x000e620000000800 */
[----:B------:R-:W1:Y:S01]  /*49e0*/  LDCU.64 UR42, c[0x0][0x8c0] ;  /* 0x00011800ff2a77ac */ /* 0x000e620008000a00 */
[----:B------:R-:W-:-:S06]  /*49f0*/  UMOV UR45, URZ ;  /* 0x000000ff002d7c82 */ /* 0x000fcc0008000000 */
[----:B------:R-:W1:Y:S01]  /*4a00*/  LDC.64 R190, c[0x0][0xb10] ;  /* 0x0002c400ffbe7b82 */ /* 0x000e620000000a00 */
[----:B------:R-:W-:-:S07]  /*4a10*/  UMOV UR52, URZ ;  /* 0x000000ff00347c82 */ /* 0x000fce0008000000 */
[----:B------:R-:W1:Y:S08]  /*4a20*/  LDC.64 R132, c[0x0][0xb18] ;  /* 0x0002c600ff847b82 */ /* 0x000e700000000a00 */
[----:B------:R-:W1:Y:S01]  /*4a30*/  LDC.64 R186, c[0x0][0x888] ;  /* 0x00022200ffba7b82 */ /* 0x000e620000000a00 */
[----:B---3--:R-:W-:-:S07]  /*4a40*/  IMAD.IADD R144, R7, 0x1, R144 ;  /* 0x0000000107907824 */ /* 0x008fce00078e0290 */
[----:B------:R-:W3:Y:S08]  /*4a50*/  LDC.64 R130, c[0x0][0xb28] ;  /* 0x0002ca00ff827b82 */ /* 0x000ef00000000a00 */
[----:B------:R-:W1:Y:S08]  /*4a60*/  LDC.64 R188, c[0x0][0x890] ;  /* 0x00022400ffbc7b82 */ /* 0x000e700000000a00 */
[----:B------:R-:W1:Y:S08]  /*4a70*/  LDC.64 R184, c[0x0][0x8b0] ;  /* 0x00022c00ffb87b82 */ /* 0x000e700000000a00 */
[----:B------:R-:W1:Y:S08]  /*4a80*/  LDC.64 R182, c[0x0][0x8a8] ;  /* 0x00022a00ffb67b82 */ /* 0x000e700000000a00 */
[----:B--2-4-:R-:W1:Y:S02]  /*4a90*/  LDC R196, c[0x0][0x374] ;  /* 0x0000dd00ffc47b82 */ /* 0x014e640000000800 */
.L_x_125:
[----:B------:R-:W-:Y:S02]  /*4aa0*/  LEA R0, R210, UR41, 0x3 ;  /* 0x00000029d2007c11 */ /* 0x000fe4000f8e18ff */
[----:B------:R-:W-:Y:S02]  /*4ab0*/  SHF.L.U32 R3, R202, 0x1f, RZ ;  /* 0x0000001fca037819 */ /* 0x000fe400000006ff */
[----:B------:R-:W-:Y:S02]  /*4ac0*/  LEA R20, R210, UR41, 0x4 ;  /* 0x00000029d2147c11 */ /* 0x000fe4000f8e20ff */
[----:B--2---:R-:W2:Y:S02]  /*4ad0*/  SYNCS.PHASECHK.TRANS64.TRYWAIT P0, [R0+URZ+0x80], R3 ;  /* 0x00008003000075a7 */ /* 0x004ea400080011ff */
[----:B--2---:R-:W-:Y:S05]  /*4ae0*/  @!P0 BRA `(.L_x_80) ;  /* 0x0000006800d88947 */ /* 0x004fea0003800000 */
.L_x_167:
[----:B------:R-:W4:Y:S01]  /*4af0*/  LDC.64 R14, c[0x0][0xb10] ;  /* 0x0002c400ff0e7b82 */ /* 0x000f220000000a00 */
[----:B------:R-:W3:Y:S01]  /*4b00*/  LDS.128 R20, [R20+0xf0] ;  /* 0x0000f00014147984 */ /* 0x000ee20000000c00 */
[----:B-1----:R-:W-:Y:S01]  /*4b10*/  ISETP.NE.AND P1, PT, R135, 0x1, PT ;  /* 0x000000018700780c */ /* 0x002fe20003f25270 */
[----:B--2---:R-:W-:Y:S01]  /*4b20*/  VIADD R0, R0, 0x90 ;  /* 0x0000009000007836 */ /* 0x004fe20000000000 */
[----:B------:R-:W-:Y:S04]  /*4b30*/  ISETP.GE.AND P0, PT, R134, 0x1, PT ;  /* 0x000000018600780c */ /* 0x000fe80003f06270 */
[----:B------:R-:W1:Y:S01]  /*4b40*/  LDC.64 R12, c[0x0][0xb18] ;  /* 0x0002c600ff0c7b82 */ /* 0x000e620000000a00 */
[----:B------:R-:W-:Y:S01]  /*4b50*/  PRMT R0, RZ, 0x654, R0 ;  /* 0x00000654ff007816 */ /* 0x000fe20000000000 */
[----:B------:R-:W-:Y:S01]  /*4b60*/  @!PT LDS RZ, [RZ] ;  /* 0x00000000fffff984 */ /* 0x000fe20000000800 */
[----:B------:R-:W-:Y:S01]  /*4b70*/  @!PT LDS RZ, [RZ] ;  /* 0x00000000fffff984 */ /* 0x000fe20000000800 */
[----:B------:R-:W-:Y:S01]  /*4b80*/  @!PT LDS RZ, [RZ] ;  /* 0x00000000fffff984 */ /* 0x000fe20000000800 */
[----:B------:R-:W-:Y:S01]  /*4b90*/  @!PT LDS RZ, [RZ] ;  /* 0x00000000fffff984 */ /* 0x000fe20000000800 */
[----:B------:R2:W-:Y:S06]  /*4ba0*/  MEMBAR.ALL.CTA ;  /* 0x0000000000007992 */ /* 0x0005ec0000008000 */
[----:B--2---:R-:W2:Y:S01]  /*4bb0*/  FENCE.VIEW.ASYNC.S ;  /* 0x00000000000073c6 */ /* 0x004ea20000000000 */
[----:B------:R-:W1:Y:S08]  /*4bc0*/  @!P1 LDC R16, c[0x0][0xb20] ;  /* 0x0002c800ff109b82 */ /* 0x000e700000000800 */
[----:B------:R-:W1:Y:S01]  /*4bd0*/  @!P1 LDC R11, c[0x0][0xb0c] ;  /* 0x0002c300ff0b9b82 */ /* 0x000e620000000800 */
[----:B--2---:R2:W-:Y:S01]  /*4be0*/  SYNCS.ARRIVE.TRANS64.RED.A1T0 RZ, [R0+URZ], RZ ;  /* 0x000000ff00ff79a7 */ /* 0x0045e200081004ff */
[----:B---3--:R-:W-:Y:S04]  /*4bf0*/  LOP3.LUT P4, RZ, R22, 0x1, RZ, 0xc0, !PT ;  /* 0x0000000116ff7812 */ /* 0x008fe8000788c0ff */
[----:B------:R-:W-:Y:S09]  /*4c00*/  P2R R208, PR, RZ, 0x10 ;  /* 0x00000010ffd07803 */ /* 0x000ff20000000000 */
[----:B------:R-:W-:Y:S02]  /*4c10*/  @P4 MOV R139, R20 ;  /* 0x00000014008b4202 */ /* 0x000fe40000000f00 */
[----:B------:R-:W-:Y:S01]  /*4c20*/  @P4 LOP3.LUT R138, R21, 0xffff, RZ, 0xc0, !PT ;  /* 0x0000ffff158a4812 */ /* 0x000fe200078ec0ff */
[----:B--2-4-:R-:W-:Y:S06]  /*4c30*/  @!P0 BRA `(.L_x_81) ;  /* 0x0000000000a48947 */ /* 0x014fec0003800000 */
[----:B------:R-:W-:Y:S01]  /*4c40*/  IMAD.HI.U32 R19, R196, R133, RZ ;  /* 0x00000085c4137227 */ /* 0x000fe200078e00ff */
[----:B------:R-:W-:Y:S02]  /*4c50*/  ISETP.NE.AND P0, PT, R132, 0x1, PT ;  /* 0x000000018400780c */ /* 0x000fe40003f05270 */
[----:B------:R-:W-:Y:S01]  /*4c60*/  ISETP.NE.AND P2, PT, R134, 0x1, PT ;  /* 0x000000018600780c */ /* 0x000fe20003f45270 */
[----:B------:R-:W-:Y:S01]  /*4c70*/  IMAD.HI.U32 R18, R195, R190, RZ ;  /* 0x000000bec3127227 */ /* 0x000fe200078e00ff */
        /* <DEDUP_REMOVED lines=36> */
[----:B------:R-:W-:Y:S07]  /*4ec0*/  IMAD R138, R7, R132, R138 ;  /* 0x00000084078a7224 */ /* 0x000fee00078e028a */
.L_x_81:
[----:B-1----:R-:W-:Y:S01]  /*4ed0*/  @!P1 ISETP.NE.AND P0, PT, R12, 0x1, PT ;  /* 0x000000010c00980c */ /* 0x002fe20003f05270 */
[----:B------:R-:W-:Y:S01]  /*4ee0*/  @!P1 IMAD.HI.U32 R3, R138, R13, RZ ;  /* 0x0000000d8a039227 */ /* 0x000fe200078e00ff */
[----:B------:R-:W-:Y:S01]  /*4ef0*/  R2UR UR5, R5 ;  /* 0x00000000050572ca */ /* 0x000fe200000e0000 */
[----:B------:R-:W-:Y:S01]  /*4f00*/  BSSY.RECONVERGENT B6, `(.L_x_82) ;  /* 0x0000031000067945 */ /* 0x000fe20003800200 */
[----:B------:R-:W-:Y:S01]  /*4f10*/  R2UR UR4, R2 ;  /* 0x00000000020472ca */ /* 0x000fe200000e0000 */
[----:B------:R-:W-:Y:S01]  /*4f20*/  @!P1 IMAD.HI.U32 R0, R139, R14, RZ ;  /* 0x0000000e8b009227 */ /* 0x000fe200078e00ff */
[----:B------:R-:W-:Y:S02]  /*4f30*/  @!P1 SHF.R.U32.HI R3, RZ, R16, R3 ;  /* 0x00000010ff039219 */ /* 0x000fe40000011603 */
[----:B------:R-:W-:Y:S01]  /*4f40*/  @!P1 ISETP.NE.AND P2, PT, R11, 0x1, PT ;  /* 0x000000010b00980c */ /* 0x000fe20003f45270 */
[----:B------:R-:W-:Y:S01]  /*4f50*/  VIADD R210, R210, 0x1 ;  /* 0x00000001d2d27836 */ /* 0x000fe20000000000 */
[----:B------:R-:W-:Y:S02]  /*4f60*/  @!P1 SEL R3, R138, R3, !P0 ;  /* 0x000000038a039207 */ /* 0x000fe40004000000 */
[----:B------:R-:W-:Y:S02]  /*4f70*/  @!P1 SHF.R.U32.HI R0, RZ, R15, R0 ;  /* 0x0000000fff009219 */ /* 0x000fe40000011600 */
[----:B------:R-:W-:Y:S01]  /*4f80*/  LOP3.LUT P0, RZ, R200, 0x3f0, RZ, 0xc0, !PT ;  /* 0x000003f0c8ff7812 */ /* 0x000fe2000780c0ff */
[----:B------:R-:W-:Y:S01]  /*4f90*/  USHF.L.U32 UR50, UR5, 0x7, URZ ;  /* 0x0000000705327899 */ /* 0x000fe200080006ff */
[----:B------:R-:W-:Y:S01]  /*4fa0*/  @!P1 SEL R4, R139, R0, !P2 ;  /* 0x000000008b049207 */ /* 0x000fe20005000000 */
[----:B------:R-:W-:Y:S01]  /*4fb0*/  USHF.L.U32 UR49, UR4, 0x8, URZ ;  /* 0x0000000804317899 */ /* 0x000fe200080006ff */
[----:B------:R-:W-:Y:S03]  /*4fc0*/  @P4 SHF.R.U32.HI R201, RZ, 0x10, R21 ;  /* 0x00000010ffc94819 */ /* 0x000fe60000011615 */
[----:B------:R-:W-:Y:S02]  /*4fd0*/  @!P1 IMAD.IADD R0, R3, 0x1, -R4 ;  /* 0x0000000103009824 */ /* 0x000fe400078e0a04 */
[----:B------:R-:W-:Y:S02]  /*4fe0*/  @!P1 IMAD.IADD R3, R4, 0x1, -R3 ;  /* 0x0000000104039824 */ /* 0x000fe400078e0a03 */
[----:B------:R-:W-:Y:S02]  /*4ff0*/  @!P1 IMAD R139, R0, R11, R139 ;  /* 0x0000000b008b9224 */ /* 0x000fe400078e028b */
[----:B------:R-:W-:Y:S01]  /*5000*/  @!P1 IMAD R138, R3, R12, R138 ;  /* 0x0000000c038a9224 */ /* 0x000fe200078e028a */
[----:B------:R-:W-:Y:S06]  /*5010*/  @!P0 BRA `(.L_x_83) ;  /* 0x00000000007c8947 */ /* 0x000fec0003800000 */
[----:B------:R-:W1:Y:S01]  /*5020*/  LDCU.64 UR8, c[0x4][0x80] ;  /* 0x01001000ff0877ac */ /* 0x000e620008000a00 */
[----:B------:R-:W-:Y:S01]  /*5030*/  MOV R2, 0x0 ;  /* 0x0000000000027802 */ /* 0x000fe20000000f00 */
[----:B------:R-:W-:Y:S02]  /*5040*/  HFMA2 R12, -RZ, RZ, 0, 5.9604644775390625e-08 ;  /* 0x00000001ff0c7431 */ /* 0x000fe400000001ff */
[----:B------:R-:W-:Y:S01]  /*5050*/  IMAD.MOV.U32 R8, RZ, RZ, 0x70 ;  /* 0x00000070ff087424 */ /* 0x000fe200078e00ff */
[----:B------:R2:W3:Y:S01]  /*5060*/  LDC.64 R14, c[0x4][R2] ;  /* 0x01000000020e7b82 */ /* 0x0004e20000000a00 */
[----:B------:R-:W4:Y:S01]  /*5070*/  LDCU.64 UR6, c[0x4][0x88] ;  /* 0x01001100ff0677ac */ /* 0x000f220008000a00 */
[----:B------:R-:W-:Y:S01]  /*5080*/  IMAD.MOV.U32 R13, RZ, RZ, RZ ;  /* 0x000000ffff0d7224 */ /* 0x000fe200078e00ff */
[----:B------:R-:W2:Y:S01]  /*5090*/  LDCU.64 UR4, c[0x4][0x8] ;  /* 0x01000100ff0477ac */ /* 0x000ea20008000a00 */
[----:B-1----:R-:W-:Y:S01]  /*50a0*/  MOV R5, UR9 ;  /* 0x0000000900057c02 */ /* 0x002fe20008000f00 */
[----:B------:R-:W-:Y:S01]  /*50b0*/  IMAD.U32 R4, RZ, RZ, UR8 ;  /* 0x00000008ff047e24 */ /* 0x000fe2000f8e00ff */
[----:B----4-:R-:W-:Y:S01]  /*50c0*/  MOV R7, UR7 ;  /* 0x0000000700077c02 */ /* 0x010fe20008000f00 */
[----:B------:R-:W-:Y:S01]  /*50d0*/  IMAD.U32 R6, RZ, RZ, UR6 ;  /* 0x00000006ff067e24 */ /* 0x000fe2000f8e00ff */
[----:B--2---:R-:W-:Y:S01]  /*50e0*/  MOV R11, UR5 ;  /* 0x00000005000b7c02 */ /* 0x004fe20008000f00 */
[----:B------:R-:W-:Y:S02]  /*50f0*/  IMAD.U32 R10, RZ, RZ, UR4 ;  /* 0x00000004ff0a7e24 */ /* 0x000fe4000f8e00ff */
[----:B------:R-:W-:Y:S07]  /*5100*/  LEPC R20, `(.L_x_84) ;  /* 0x000000001014794e */ /* 0x000fee0000000000 */
[----:B---3-5:R-:W-:Y:S05]  /*5110*/  CALL.ABS.NOINC R14 ;  /* 0x000000000e007343 */ /* 0x028fea0003c00000 */
.L_x_84:
[----:B------:R-:W1:Y:S01]  /*5120*/  LDCU.64 UR8, c[0x4][0x80] ;  /* 0x01001000ff0877ac */ /* 0x000e620008000a00 */
[----:B------:R-:W2:Y:S01]  /*5130*/  LDC.64 R2, c[0x4][R2] ;  /* 0x0100000002027b82 */ /* 0x000ea20000000a00 */
[----:B------:R-:W-:Y:S02]  /*5140*/  HFMA2 R12, -RZ, RZ, 0, 5.9604644775390625e-08 ;  /* 0x00000001ff0c7431 */ /* 0x000fe400000001ff */
[----:B------:R-:W-:Y:S02]  /*5150*/  IMAD.MOV.U32 R8, RZ, RZ, 0x70 ;  /* 0x00000070ff087424 */ /* 0x000fe400078e00ff */
[----:B------:R-:W-:Y:S01]  /*5160*/  IMAD.MOV.U32 R13, RZ, RZ, RZ ;  /* 0x000000ffff0d7224 */ /* 0x000fe200078e00ff */
[----:B------:R-:W3:Y:S01]  /*5170*/  LDCU.64 UR6, c[0x4][0x88] ;  /* 0x01001100ff0677ac */ /* 0x000ee20008000a00 */
[----:B------:R-:W4:Y:S01]  /*5180*/  LDCU.64 UR4, c[0x4][0x8] ;  /* 0x01000100ff0477ac */ /* 0x000f220008000a00 */
[----:B-1----:R-:W-:Y:S02]  /*5190*/  MOV R4, UR8 ;  /* 0x0000000800047c02 */ /* 0x002fe40008000f00 */
[----:B------:R-:W-:Y:S02]  /*51a0*/  MOV R5, UR9 ;  /* 0x0000000900057c02 */ /* 0x000fe40008000f00 */
[----:B---3--:R-:W-:Y:S01]  /*51b0*/  MOV R7, UR7 ;  /* 0x0000000700077c02 */ /* 0x008fe20008000f00 */
[----:B------:R-:W-:Y:S01]  /*51c0*/  IMAD.U32 R6, RZ, RZ, UR6 ;  /* 0x00000006ff067e24 */ /* 0x000fe2000f8e00ff */
[----:B----4-:R-:W-:Y:S01]  /*51d0*/  MOV R11, UR5 ;  /* 0x00000005000b7c02 */ /* 0x010fe20008000f00 */
[----:B------:R-:W-:Y:S02]  /*51e0*/  IMAD.U32 R10, RZ, RZ, UR4 ;  /* 0x00000004ff0a7e24 */ /* 0x000fe4000f8e00ff */
[----:B------:R-:W-:Y:S07]  /*51f0*/  LEPC R20, `(.L_x_83) ;  /* 0x000000001014794e */ /* 0x000fee0000000000 */
[----:B--2---:R-:W-:Y:S05]  /*5200*/  CALL.ABS.NOINC R2 ;  /* 0x0000000002007343 */ /* 0x004fea0003c00000 */
.L_x_83:
[----:B------:R-:W-:Y:S05]  /*5210*/  BSYNC.RECONVERGENT B6 ;  /* 0x0000000000067941 */ /* 0x000fea0003800200 */
.L_x_82:
[----:B------:R-:W-:Y:S01]  /*5220*/  ISETP.NE.U32.AND P1, PT, R188, RZ, PT ;  /* 0x000000ffbc00720c */ /* 0x000fe20003f25070 */
[----:B------:R-:W1:Y:S01]  /*5230*/  LDCU UR4, c[0x0][0x8c8] ;  /* 0x00011900ff0477ac */ /* 0x000e620008000800 */
[----:B------:R-:W-:Y:S02]  /*5240*/  ISETP.NE.U32.AND P4, PT, R184, RZ, PT ;  /* 0x000000ffb800720c */ /* 0x000fe40003f85070 */
[----:B------:R-:W-:Y:S02]  /*5250*/  ISETP.NE.AND.EX P1, PT, R189, RZ, PT, P1 ;  /* 0x000000ffbd00720c */ /* 0x000fe40003f25310 */
[----:B------:R-:W-:Y:S02]  /*5260*/  ISETP.NE.U32.AND P3, PT, RZ, UR38, PT ;  /* 0x00000026ff007c0c */ /* 0x000fe4000bf65070 */
[----:B------:R-:W-:Y:S02]  /*5270*/  ISETP.NE.U32.AND P2, PT, R188, RZ, PT ;  /* 0x000000ffbc00720c */ /* 0x000fe40003f45070 */
[----:B------:R-:W-:Y:S02]  /*5280*/  ISETP.NE.AND.EX P4, PT, R185, RZ, PT, P4 ;  /* 0x000000ffb900720c */ /* 0x000fe40003f85340 */
[----:B------:R-:W-:Y:S05]  /*5290*/  ISETP.NE.AND.EX P3, PT, RZ, UR39, PT, P3 ;  /* 0x00000027ff007c0c */ /* 0x000fea000bf65330 */
[----:B------:R-:W-:Y:S08]  /*52a0*/  @!P1 BRA `(.L_x_85) ;  /* 0x00000000002c9947 */ /* 0x000ff00003800000 */
[----:B------:R-:W-:Y:S01]  /*52b0*/  ISETP.NE.U32.AND P0, PT, R186, RZ, PT ;  /* 0x000000ffba00720c */ /* 0x000fe20003f05070 */
[----:B------:R-:W-:Y:S03]  /*52c0*/  IMAD.MOV.U32 R192, RZ, RZ, 0x1 ;  /* 0x00000001ffc07424 */ /* 0x000fe600078e00ff */
[----:B------:R-:W-:Y:S11]  /*52d0*/  ISETP.NE.AND.EX P0, PT, R187, RZ, PT, P0 ;  /* 0x000000ffbb00720c */ /* 0x000ff60003f05300 */
[----:B------:R-:W-:Y:S02]  /*52e0*/  @!UPT UIADD3 URZ, UPT, UPT, URZ, URZ, URZ ;  /* 0x000000fffffff290 */ /* 0x000fe4000fffe0ff */
[----:B------:R-:W2:Y:S01]  /*52f0*/  @P0 LDC.64 R2, c[0x0][0x888] ;  /* 0x00022200ff020b82 */ /* 0x000ea20000000a00 */
[----:B------:R-:W-:Y:S04]  /*5300*/  @P0 IMAD R0, R188, UR44, RZ ;  /* 0x0000002cbc000c24 */ /* 0x000fe8000f8e02ff */
[----:B--2---:R-:W-:Y:S04]  /*5310*/  @P0 IMAD.WIDE R2, R0, 0x4, R2 ;  /* 0x0000000400020825 */ /* 0x004fe800078e0202 */
[----:B------:R-:W-:Y:S01]  /*5320*/  HFMA2 R0, -RZ, RZ, 0, 5.9604644775390625e-08 ;  /* 0x00000001ff007431 */ /* 0x000fe200000001ff */
[----:B-----5:R2:W5:Y:S04]  /*5330*/  @P0 LDG.E R143, desc[UR46][R2.64] ;  /* 0x0000002e028f0981 */ /* 0x020568000c1e1900 */
[----:B------:R-:W-:Y:S01]  /*5340*/  @!P0 PRMT R192, R0, 0x7610, R192 ;  /* 0x0000761000c08816 */ /* 0x000fe200000000c0 */
[----:B--2---:R-:W3:Y:S06]  /*5350*/  @!P0 LDC R143, c[0x0][0x880] ;  /* 0x00022000ff8f8b82 */ /* 0x004eec0000000800 */
.L_x_85:
[----:B------:R-:W-:Y:S01]  /*5360*/  ISETP.NE.AND.EX P0, PT, R189, RZ, PT, P2 ;  /* 0x000000ffbd00720c */ /* 0x000fe20003f05320 */
[----:B------:R-:W-:Y:S01]  /*5370*/  @!UPT UIADD3 URZ, UPT, UPT, URZ, URZ, URZ ;  /* 0x000000fffffff290 */ /* 0x000fe2000fffe0ff */
[----:B------:R-:W-:Y:S11]  /*5380*/  @!P4 BRA `(.L_x_86) ;  /* 0x000000000020c947 */ /* 0x000ff60003800000 */
[----:B------:R-:W-:Y:S04]  /*5390*/  ISETP.NE.U32.AND P4, PT, R182, RZ, PT ;  /* 0x000000ffb600720c */ /* 0x000fe80003f85070 */
[----:B------:R-:W-:Y:S11]  /*53a0*/  ISETP.NE.AND.EX P4, PT, R183, RZ, PT, P4 ;  /* 0x000000ffb700720c */ /* 0x000ff60003f85340 */
[----:B------:R-:W-:Y:S02]  /*53b0*/  @!UPT UIADD3 URZ, UPT, UPT, URZ, URZ, URZ ;  /* 0x000000fffffff290 */ /* 0x000fe4000fffe0ff */
[----:B------:R-:W2:Y:S01]  /*53c0*/  @P4 LDC.64 R2, c[0x0][0x8a8] ;  /* 0x00022a00ff024b82 */ /* 0x000ea20000000a00 */
[----:B------:R-:W-:Y:S04]  /*53d0*/  @P4 IMAD R0, R184, UR44, RZ ;  /* 0x0000002cb8004c24 */ /* 0x000fe8000f8e02ff */
[----:B--2---:R-:W-:Y:S05]  /*53e0*/  @P4 IMAD.WIDE R2, R0, 0x4, R2 ;  /* 0x0000000400024825 */ /* 0x004fea00078e0202 */
[----:B-----5:R2:W5:Y:S02]  /*53f0*/  @P4 LDG.E R141, desc[UR46][R2.64] ;  /* 0x0000002e028d4981 */ /* 0x020564000c1e1900 */
[----:B--2---:R-:W4:Y:S02]  /*5400*/  @!P4 LDC R141, c[0x0][0x8a0] ;  /* 0x00022800ff8dcb82 */ /* 0x004f240000000800 */
.L_x_86:
[----:B------:R-:W-:Y:S04]  /*5410*/  PLOP3.LUT P4, PT, PT, PT, PT, 0x8, 0x80 ;  /* 0x000000000080781c */ /* 0x000fe80003f8e170 */
[----:B------:R-:W-:Y:S01]  /*5420*/  P2R R211, PR, RZ, 0x10 ;  /* 0x00000010ffd37803 */ /* 0x000fe20000000000 */
[----:B------:R-:W-:Y:S08]  /*5430*/  @P3 BRA P0, `(.L_x_87) ;  /* 0x0000000000343947 */ /* 0x000ff00000000000 */
[----:B------:R-:W-:Y:S02]  /*5440*/  ISETP.NE.AND.EX P0, PT, R189, RZ, PT, P2 ;  /* 0x000000ffbd00720c */ /* 0x000fe40003f05320 */
[----:B------:R-:W-:Y:S11]  /*5450*/  PLOP3.LUT P2, PT, PT, PT, PT, 0x80, 0x8 ;  /* 0x000000000008781c */ /* 0x000ff60003f4f070 */
[----:B------:R-:W-:Y:S02]  /*5460*/  @P0 LOP3.LUT P3, RZ, R192, 0xff, RZ, 0xc0, !PT ;  /* 0x000000ffc0ff0812 */ /* 0x000fe4000786c0ff */
[----:B------:R-:W-:Y:S02]  /*5470*/  @P0 ISETP.NE.U32.AND P4, PT, RZ, UR38, PT ;  /* 0x00000026ff000c0c */ /* 0x000fe4000bf85070 */
[----:B------:R-:W-:Y:S02]  /*5480*/  @P0 PLOP3.LUT P2, PT, P3, PT, PT, 0x80, 0x8 ;  /* 0x000000000008081c */ /* 0x000fe40001f4f070 */
[C---:B---3-5:R-:W-:Y:S02]  /*5490*/  @P0 FSETP.NEU.AND P3, PT, R143.reuse, RZ, PT ;  /* 0x000000ff8f00020b */ /* 0x068fe40003f6d000 */
[----:B------:R-:W-:Y:S02]  /*54a0*/  @P0 ISETP.NE.AND.EX P4, PT, RZ, UR39, PT, P4 ;  /* 0x00000027ff000c0c */ /* 0x000fe4000bf85340 */
[----:B------:R-:W-:Y:S02]  /*54b0*/  @P0 SEL R0, RZ, 0xffffffff, P3 ;  /* 0xffffffffff000807 */ /* 0x000fe40001800000 */
[----:B------:R-:W-:Y:S05]  /*54c0*/  @!P0 FSETP.EQ.AND P5, PT, R143, RZ, PT ;  /* 0x000000ff8f00820b */ /* 0x000fea0003fa2000 */
[----:B------:R-:W-:Y:S04]  /*54d0*/  @!P2 SEL R0, RZ, 0xffffffff, P4 ;  /* 0xffffffffff00a807 */ /* 0x000fe80002000000 */
[----:B------:R-:W-:Y:S04]  /*54e0*/  @P0 LOP3.LUT R0, R0, 0x1, RZ, 0xc0, !PT ;  /* 0x0000000100000812 */ /* 0x000fe800078ec0ff */
[----:B------:R-:W-:Y:S04]  /*54f0*/  @P0 ISETP.EQ.U32.AND P5, PT, R0, 0x1, PT ;  /* 0x000000010000080c */ /* 0x000fe80003fa2070 */
[----:B------:R-:W-:Y:S09]  /*5500*/  P2R R211, PR, RZ, 0x20 ;  /* 0x00000020ffd37803 */ /* 0x000ff20000000000 */
.L_x_87:
[----:B------:R-:W-:Y:S01]  /*5510*/  ISETP.NE.U32.AND P2, PT, RZ, UR38, PT ;  /* 0x00000026ff007c0c */ /* 0x000fe2000bf45070 */
[----:B------:R-:W-:Y:S01]  /*5520*/  UISETP.NE.U32.AND UP0, UPT, UR42, URZ, UPT ;  /* 0x000000ff2a00728c */ /* 0x000fe2000bf05070 */
[----:B---3-5:R-:W-:Y:S01]  /*5530*/  FSETP.NEU.AND P0, PT, R143, RZ, PT ;  /* 0x000000ff8f00720b */ /* 0x028fe20003f0d000 */
[----:B-1----:R-:W-:Y:S01]  /*5540*/  IMAD.U32 R68, RZ, RZ, UR4 ;  /* 0x00000004ff447e24 */ /* 0x002fe2000f8e00ff */
[----:B------:R-:W-:Y:S01]  /*5550*/  ISETP.NE.AND.EX P2, PT, RZ, UR39, PT, P2 ;  /* 0x00000027ff007c0c */ /* 0x000fe2000bf45320 */
[----:B------:R-:W-:Y:S01]  /*5560*/  UISETP.NE.AND.EX UP0, UPT, UR43, URZ, UPT, UP0 ;  /* 0x000000ff2b00728c */ /* 0x000fe2000bf05300 */
[----:B------:R-:W-:Y:S02]  /*5570*/  SEL R6, RZ, 0xffffffff, P0 ;  /* 0xffffffffff067807 */ /* 0x000fe40000000000 */
[----:B------:R-:W-:Y:S02]  /*5580*/  SEL R3, RZ, 0xffffffff, P2 ;  /* 0xffffffffff037807 */ /* 0x000fe40001000000 */
[----:B------:R-:W-:Y:S02]  /*5590*/  LOP3.LUT P2, R209, R192, 0xff, RZ, 0xc0, !PT ;  /* 0x000000ffc0d17812 */ /* 0x000fe4000784c0ff */
[----:B------:R-:W-:Y:S02]  /*55a0*/  LOP3.LUT R204, R204, 0x1, RZ, 0x3c, !PT ;  /* 0x00000001cccc7812 */ /* 0x000fe400078e3cff */
[----:B------:R-:W-:Y:S01]  /*55b0*/  @P1 SEL R6, R3, R6, !P2 ;  /* 0x0000000603061207 */ /* 0x000fe20005000000 */
[----:B------:R-:W-:Y:S08]  /*55c0*/  BRA.U !UP0, `(.L_x_88) ;  /* 0x00000001084c7547 */ /* 0x000ff0000b800000 */
[----:B------:R-:W-:Y:S01]  /*55d0*/  ISETP.LE.AND P0, PT, R137, UR49, PT ;  /* 0x0000003189007c0c */ /* 0x000fe2000bf03270 */
[----:B------:R-:W-:Y:S02]  /*55e0*/  VIADD R0, R140, UR50 ;  /* 0x000000328c007c36 */ /* 0x000fe40008000000 */
[----:B------:R-:W-:Y:S02]  /*55f0*/  IMAD.U32 R7, RZ, RZ, UR50 ;  /* 0x00000032ff077e24 */ /* 0x000fe4000f8e00ff */
[----:B------:R-:W-:Y:S01]  /*5600*/  IMAD.MOV.U32 R68, RZ, RZ, RZ ;  /* 0x000000ffff447224 */ /* 0x000fe200078e00ff */
[----:B------:R-:W-:Y:S11]  /*5610*/  ISETP.GE.OR P0, PT, R0, UR36, P0 ;  /* 0x0000002400007c0c */ /* 0x000ff60008706670 */
[----:B------:R-:W-:Y:S02]  /*5620*/  @!UPT UIADD3 URZ, UPT, UPT, URZ, URZ, URZ ;  /* 0x000000fffffff290 */ /* 0x000fe4000fffe0ff */
[----:B------:R-:W-:Y:S01]  /*5630*/  @!P0 IADD3 R2, P1, PT, R140, UR50, RZ ;  /* 0x000000328c028c10 */ /* 0x000fe2000ff3e0ff */
[----:B------:R-:W1:Y:S01]  /*5640*/  @!P0 LDC.64 R4, c[0x0][0x8d0] ;  /* 0x00023400ff048b82 */ /* 0x000e620000000a00 */
[----:B------:R-:W-:Y:S02]  /*5650*/  VOTEU.ALL UP0, P0 ;  /* 0x0000000000ff7886 */ /* 0x000fe40000000000 */
[----:B------:R-:W-:Y:S03]  /*5660*/  @!P0 LEA.HI.X.SX32 R3, R7, RZ, 0x1, P1 ;  /* 0x000000ff07038211 */ /* 0x000fe600008f0eff */
[----:B------:R-:W-:Y:S06]  /*5670*/  @!UP0 USHF.R.S32.HI UR4, URZ, 0x1f, UR44 ;  /* 0x0000001fff048899 */ /* 0x000fec000801142c */
[C---:B-1----:R-:W-:Y:S02]  /*5680*/  @!P0 IMAD R8, R4.reuse, UR4, RZ ;  /* 0x0000000404088c24 */ /* 0x042fe4000f8e02ff */
[----:B------:R-:W-:Y:S04]  /*5690*/  @!P0 IMAD.WIDE.U32 R2, R4, UR44, R2 ;  /* 0x0000002c04028c25 */ /* 0x000fe8000f8e0002 */
[----:B------:R-:W-:Y:S01]  /*56a0*/  @!P0 IMAD R8, R5, UR44, R8 ;  /* 0x0000002c05088c24 */ /* 0x000fe2000f8e0208 */
[C---:B------:R-:W-:Y:S04]  /*56b0*/  @!P0 LEA R10, P1, R2.reuse, UR42, 0x1 ;  /* 0x0000002a020a8c11 */ /* 0x040fe8000f8208ff */
[----:B------:R-:W-:Y:S04]  /*56c0*/  @!P0 IADD3 R5, PT, PT, R3, R8, RZ ;  /* 0x0000000803058210 */ /* 0x000fe80007ffe0ff */
[----:B------:R-:W-:Y:S05]  /*56d0*/  @!P0 LEA.HI.X R11, R2, UR43, R5, 0x1, P1 ;  /* 0x0000002b020b8c11 */ /* 0x000fea00088f0c05 */
[----:B------:R-:W2:Y:S02]  /*56e0*/  @!P0 LDG.E.U16 R10, desc[UR46][R10.64] ;  /* 0x0000002e0a0a8981 */ /* 0x000ea4000c1e1500 */
[----:B--2---:R-:W-:Y:S07]  /*56f0*/  @!P0 SHF.L.U32 R68, R10, 0x10, RZ ;  /* 0x000000100a448819 */ /* 0x004fee00000006ff */
.L_x_88:
[----:B------:R-:W-:Y:S01]  /*5700*/  ISETP.NE.AND P2, PT, R211, RZ, PT ;  /* 0x000000ffd300720c */ /* 0x000fe20003f45270 */
[----:B------:R-:W-:Y:S01]  /*5710*/  IMAD.SHL.U32 R219, R197, 0x2, RZ ;  /* 0x00000002c5db7824 */ /* 0x000fe200078e00ff */
[----:B------:R-:W-:Y:S01]  /*5720*/  LEA R147, R181, UR41, 0x3 ;  /* 0x00000029b5937c11 */ /* 0x000fe2000f8e18ff */
[----:B------:R-:W-:Y:S01]  /*5730*/  IMAD.SHL.U32 R221, R205, 0x10, RZ ;  /* 0x00000010cddd7824 */ /* 0x000fe200078e00ff */
[----:B------:R-:W-:Y:S01]  /*5740*/  SHF.L.U32 R0, R203, 0x1f, RZ ;  /* 0x0000001fcb007819 */ /* 0x000fe200000006ff */
[----:B------:R-:W-:Y:S01]  /*5750*/  VIADD R3, R219, UR41 ;  /* 0x00000029db037c36 */ /* 0x000fe20008000000 */
[----:B------:R-:W-:Y:S01]  /*5760*/  LOP3.LUT R6, R6, 0x1, RZ, 0xc0, !PT ;  /* 0x0000000106067812 */ /* 0x000fe200078ec0ff */
[----:B------:R-:W-:Y:S01]  /*5770*/  IMAD.MOV.U32 R224, RZ, RZ, -0x10 ;  /* 0xfffffff0ffe07424 */ /* 0x000fe200078e00ff */
[----:B------:R-:W-:Y:S01]  /*5780*/  BSSY B1, `(.L_x_89) ;  /* 0x0000047000017945 */ /* 0x000fe20003800000 */
[----:B------:R-:W-:Y:S01]  /*5790*/  IMAD.SHL.U32 R222, R206, 0x10, RZ ;  /* 0x00000010cede7824 */ /* 0x000fe200078e00ff */
[----:B------:R-:W-:Y:S01]  /*57a0*/  ISETP.NE.U32.AND P3, PT, R6, 0x1, PT ;  /* 0x000000010600780c */ /* 0x000fe20003f65070 */
[C---:B------:R-:W-:Y:S01]  /*57b0*/  IMAD.IADD R215, R3.reuse, 0x1, R221 ;  /* 0x0000000103d77824 */ /* 0x040fe200078e02dd */
[----:B------:R-:W-:Y:S02]  /*57c0*/  CS2R R150, SRZ ;  /* 0x0000000000967805 */ /* 0x000fe4000001ff00 */
[----:B------:R-:W-:Y:S01]  /*57d0*/  @!P2 SHF.L.U32 R2, R204, 0x1f, RZ ;  /* 0x0000001fcc02a819 */ /* 0x000fe200000006ff */
[----:B------:R-:W-:Y:S01]  /*57e0*/  IMAD.IADD R217, R3, 0x1, R222 ;  /* 0x0000000103d97824 */ /* 0x000fe200078e02de */
[----:B------:R-:W-:Y:S01]  /*57f0*/  P2R R225, PR, RZ, 0x8 ;  /* 0x00000008ffe17803 */ /* 0x000fe20000000000 */
[----:B------:R-:W-:Y:S01]  /*5800*/  IMAD.IADD R213, R222, 0x1, R215 ;  /* 0x00000001ded57824 */ /* 0x000fe200078e02d7 */
[----:B------:R-:W1:Y:S01]  /*5810*/  @!P2 SYNCS.PHASECHK.TRANS64.TRYWAIT P0, [UR41+0x30], R2 ;  /* 0x00003002ff00a5a7 */ /* 0x000e620008001129 */
[----:B------:R-:W-:Y:S01]  /*5820*/  ISETP.NE.U32.AND P3, PT, R198, 0x1, PT ;  /* 0x00000001c600780c */ /* 0x000fe20003f65070 */
[----:B------:R-:W-:Y:S01]  /*5830*/  IMAD.MOV.U32 R223, RZ, RZ, 0x1 ;  /* 0x00000001ffdf7424 */ /* 0x000fe200078e00ff */
[----:B------:R-:W-:Y:S01]  /*5840*/  CS2R R148, SRZ ;  /* 0x0000000000947805 */ /* 0x000fe2000001ff00 */
[----:B------:R-:W-:Y:S01]  /*5850*/  IMAD R146, R181, 0x100, R144 ;  /* 0x00000100b5927824 */ /* 0x000fe200078e0290 */
[----:B------:R-:W-:Y:S01]  /*5860*/  SEL R224, R224, 0x10, !P3 ;  /* 0x00000010e0e07807 */ /* 0x000fe20005800000 */
[----:B------:R-:W-:Y:S01]  /*5870*/  IMAD.MOV.U32 R220, RZ, RZ, RZ ;  /* 0x000000ffffdc7224 */ /* 0x000fe200078e00ff */
[----:B------:R-:W-:Y:S02]  /*5880*/  CS2R R154, SRZ ;  /* 0x00000000009a7805 */ /* 0x000fe4000001ff00 */
[----:B------:R-:W-:Y:S02]  /*5890*/  CS2R R152, SRZ ;  /* 0x0000000000987805 */ /* 0x000fe4000001ff00 */
[----:B------:R-:W-:Y:S02]  /*58a0*/  CS2R R158, SRZ ;  /* 0x00000000009e7805 */ /* 0x000fe4000001ff00 */
[----:B------:R-:W-:Y:S02]  /*58b0*/  CS2R R156, SRZ ;  /* 0x00000000009c7805 */ /* 0x000fe4000001ff00 */
[----:B------:R-:W-:Y:S02]  /*58c0*/  CS2R R162, SRZ ;  /* 0x0000000000a27805 */ /* 0x000fe4000001ff00 */
[----:B------:R-:W-:Y:S02]  /*58d0*/  CS2R R160, SRZ ;  /* 0x0000000000a07805 */ /* 0x000fe4000001ff00 */
[----:B------:R-:W-:Y:S02]  /*58e0*/  CS2R R166, SRZ ;  /* 0x0000000000a67805 */ /* 0x000fe4000001ff00 */
[----:B------:R-:W-:Y:S02]  /*58f0*/  CS2R R164, SRZ ;  /* 0x0000000000a47805 */ /* 0x000fe4000001ff00 */
[----:B------:R-:W-:Y:S01]  /*5900*/  CS2R R170, SRZ ;  /* 0x0000000000aa7805 */ /* 0x000fe2000001ff00 */
[----:B------:R2:W3:Y:S01]  /*5910*/  SYNCS.PHASECHK.TRANS64.TRYWAIT P1, [R147+URZ+0xa0], R0 ;  /* 0x0000a000930075a7 */ /* 0x0004e200080211ff */
[----:B------:R-:W-:Y:S01]  /*5920*/  IMAD.IADD R218, R3, 0x1, R224 ;  /* 0x0000000103da7824 */ /* 0x000fe200078e02e0 */
[----:B------:R-:W-:Y:S01]  /*5930*/  CS2R R168, SRZ ;  /* 0x0000000000a87805 */ /* 0x000fe2000001ff00 */
[C---:B------:R-:W-:Y:S01]  /*5940*/  IMAD.IADD R216, R224.reuse, 0x1, R217 ;  /* 0x00000001e0d87824 */ /* 0x040fe200078e02d9 */
[----:B------:R-:W-:Y:S01]  /*5950*/  CS2R R174, SRZ ;  /* 0x0000000000ae7805 */ /* 0x000fe2000001ff00 */
[C---:B------:R-:W-:Y:S01]  /*5960*/  IMAD.IADD R214, R224.reuse, 0x1, R215 ;  /* 0x00000001e0d67824 */ /* 0x040fe200078e02d7 */
[----:B------:R-:W-:Y:S02]  /*5970*/  CS2R R172, SRZ ;  /* 0x0000000000ac7805 */ /* 0x000fe4000001ff00 */
[----:B------:R-:W-:Y:S02]  /*5980*/  CS2R R178, SRZ ;  /* 0x0000000000b27805 */ /* 0x000fe4000001ff00 */
[----:B------:R-:W-:Y:S01]  /*5990*/  CS2R R176, SRZ ;  /* 0x0000000000b07805 */ /* 0x000fe2000001ff00 */
[----:B------:R-:W-:Y:S01]  /*59a0*/  IMAD.IADD R212, R224, 0x1, R213 ;  /* 0x00000001e0d47824 */ /* 0x000fe200078e02d5 */
[----:B-1----:R-:W-:Y:S01]  /*59b0*/  @!P2 SEL R223, RZ, 0x1, !P0 ;  /* 0x00000001ffdfa807 */ /* 0x002fe20004000000 */
[----:B--2---:R-:W-:Y:S06]  /*59c0*/  @P2 BRA `(.L_x_90) ;  /* 0x0000000000882947 */ /* 0x004fec0003800000 */
[----:B------:R-:W-:Y:S01]  /*59d0*/  IMAD.MOV.U32 R151, RZ, RZ, RZ ;  /* 0x000000ffff977224 */ /* 0x000fe200078e00ff */
[----:B------:R-:W-:Y:S01]  /*59e0*/  ISETP.NE.AND P0, PT, R223, RZ, PT ;  /* 0x000000ffdf00720c */ /* 0x000fe20003f05270 */
[----:B------:R-:W-:Y:S01]  /*59f0*/  BSSY B0, `(.L_x_91) ;  /* 0x0000014000007945 */ /* 0x000fe20003800000 */
        /* <DEDUP_REMOVED lines=15> */
[----:B------:R-:W-:Y:S06]  /*5af0*/  @P0 BRA `(.L_x_92) ;  /* 0x00000000000c0947 */ /* 0x000fec0003800000 */
[----:B------:R-:W-:Y:S04]  /*5b00*/  SHF.L.U32 R3, R204, 0x1f, RZ ;  /* 0x0000001fcc037819 */ /* 0x000fe800000006ff */
[----:B------:R-:W1:Y:S02]  /*5b10*/  SYNCS.PHASECHK.TRANS64.TRYWAIT P0, [UR41+0x30], R3 ;  /* 0x00003003ff0075a7 */ /* 0x000e640008001129 */
[----:B-1----:R-:W-:Y:S05]  /*5b20*/  @!P0 BRA `(.L_x_93) ;  /* 0x0000005800dc8947 */ /* 0x002fea0003800000 */
.L_x_92:
[----:B------:R-:W-:Y:S05]  /*5b30*/  BSYNC B0 ;  /* 0x0000000000007941 */ /* 0x000fea0003800000 */
.L_x_91:
[----:B------:R-:W-:Y:S01]  /*5b40*/  ISETP.NE.AND P0, PT, R225, RZ, PT ;  /* 0x000000ffe100720c */ /* 0x000fe20003f05270 */
[----:B------:R-:W-:Y:S11]  /*5b50*/  HFMA2 R220, -RZ, RZ, 0, 5.9604644775390625e-08 ;  /* 0x00000001ffdc7431 */ /* 0x000ff600000001ff */
[----:B------:R-:W-:Y:S01]  /*5b60*/  @!UPT UIADD3 URZ, UPT, UPT, URZ, URZ, URZ ;  /* 0x000000fffffff290 */ /* 0x000fe2000fffe0ff */
[----:B------:R2:W1:Y:S04]  /*5b70*/  @P0 LDS.128 R176, [R219+UR41+0x400] ;  /* 0x00040029dbb00984 */ /* 0x0004680008000c00 */
[----:B------:R2:W1:Y:S04]  /*5b80*/  @P0 LDS.128 R172, [R218+0x400] ;  /* 0x00040000daac0984 */ /* 0x0004680000000c00 */
[----:B------:R2:W1:Y:S04]  /*5b90*/  @P0 LDS.128 R168, [R217+0x400] ;  /* 0x00040000d9a80984 */ /* 0x0004680000000c00 */
[----:B------:R2:W1:Y:S04]  /*5ba0*/  @P0 LDS.128 R164, [R216+0x400] ;  /* 0x00040000d8a40984 */ /* 0x0004680000000c00 */
[----:B------:R2:W1:Y:S04]  /*5bb0*/  @P0 LDS.128 R160, [R215+0x400] ;  /* 0x00040000d7a00984 */ /* 0x0004680000000c00 */
[----:B------:R2:W1:Y:S04]  /*5bc0*/  @P0 LDS.128 R156, [R214+0x400] ;  /* 0x00040000d69c0984 */ /* 0x0004680000000c00 */
[----:B------:R2:W1:Y:S04]  /*5bd0*/  @P0 LDS.128 R152, [R213+0x400] ;  /* 0x00040000d5980984 */ /* 0x0004680000000c00 */
[----:B------:R2:W1:Y:S02]  /*5be0*/  @P0 LDS.128 R148, [R212+0x400] ;  /* 0x00040000d4940984 */ /* 0x0004640000000c00 */
.L_x_90:
[----:B------:R-:W-:Y:S05]  /*5bf0*/  BSYNC B1 ;  /* 0x0000000000017941 */ /* 0x000fea0003800000 */
.L_x_89:
[----:B-1----:R-:W-:Y:S04]  /*5c00*/  SHF.R.U32.HI R2, RZ, 0x15, R146 ;  /* 0x00000015ff027819 */ /* 0x002fe80000011692 */
[----:B------:R-:W-:Y:S01]  /*5c10*/  LOP3.LUT P0, RZ, R2, 0x3, R199, 0x48, !PT ;  /* 0x0000000302ff7812 */ /* 0x000fe200078048c7 */
[----:B------:R-:W-:Y:S01]  /*5c20*/  @!UPT UIADD3 URZ, UPT, UPT, URZ, URZ, URZ ;  /* 0x000000fffffff290 */ /* 0x000fe2000fffe0ff */
[----:B---3--:R-:W-:Y:S11]  /*5c30*/  @P1 BRA `(.L_x_94) ;  /* 0x0000000000081947 */ /* 0x008ff60003800000 */
[----:B------:R-:W1:Y:S02]  /*5c40*/  SYNCS.PHASECHK.TRANS64.TRYWAIT P1, [R147+URZ+0xa0], R0 ;  /* 0x0000a000930075a7 */ /* 0x000e6400080211ff */
[----:B-1----:R-:W-:Y:S05]  /*5c50*/  @!P1 BRA `(.L_x_95) ;  /* 0x0000005800a89947 */ /* 0x002fea0003800000 */
.L_x_94:
[----:B------:R-:W-:Y:S05]  /*5c60*/  @!P0 BRA `(.L_x_96) ;  /* 0x0000000000408947 */ /* 0x000fea0003800000 */
[----:B------:R-:W3:Y:S01]  /*5c70*/  LDCU.64 UR8, c[0x4][0x70] ;  /* 0x01000e00ff0877ac */ /* 0x000ee20008000a00 */
[----:B------:R-:W-:Y:S01]  /*5c80*/  MOV R3, 0x0 ;  /* 0x0000000000037802 */ /* 0x000fe20000000f00 */
[----:B------:R-:W-:Y:S02]  /*5c90*/  HFMA2 R12, -RZ, RZ, 0, 5.9604644775390625e-08 ;  /* 0x00000001ff0c7431 */ /* 0x000fe400000001ff */
[----:B------:R-:W-:Y:S02]  /*5ca0*/  IMAD.MOV.U32 R8, RZ, RZ, 0x192 ;  /* 0x00000192ff087424 */ /* 0x000fe400078e00ff */
[----:B------:R-:W-:Y:S01]  /*5cb0*/  IMAD.MOV.U32 R13, RZ, RZ, RZ ;  /* 0x000000ffff0d7224 */ /* 0x000fe200078e00ff */
[----:B------:R-:W5:Y:S01]  /*5cc0*/  LDCU.64 UR6, c[0x4][0x78] ;  /* 0x01000f00ff0677ac */ /* 0x000f620008000a00 */
[----:B------:R-:W1:Y:S01]  /*5cd0*/  LDC.64 R2, c[0x4][R3] ;  /* 0x0100000003027b82 */ /* 0x000e620000000a00 */
[----:B------:R-:W2:Y:S01]  /*5ce0*/  LDCU.64 UR4, c[0x4][0x10] ;  /* 0x01000200ff0477ac */ /* 0x000ea20008000a00 */
[----:B---3--:R-:W-:Y:S01]  /*5cf0*/  MOV R5, UR9 ;  /* 0x0000000900057c02 */ /* 0x008fe20008000f00 */
[----:B------:R-:W-:Y:S01]  /*5d00*/  IMAD.U32 R4, RZ, RZ, UR8 ;  /* 0x00000008ff047e24 */ /* 0x000fe2000f8e00ff */
[----:B-----5:R-:W-:Y:S01]  /*5d10*/  MOV R7, UR7 ;  /* 0x0000000700077c02 */ /* 0x020fe20008000f00 */
[----:B------:R-:W-:Y:S01]  /*5d20*/  IMAD.U32 R6, RZ, RZ, UR6 ;  /* 0x00000006ff067e24 */ /* 0x000fe2000f8e00ff */
[----:B--2---:R-:W-:Y:S01]  /*5d30*/  MOV R11, UR5 ;  /* 0x00000005000b7c02 */ /* 0x004fe20008000f00 */
[----:B------:R-:W-:Y:S02]  /*5d40*/  IMAD.U32 R10, RZ, RZ, UR4 ;  /* 0x00000004ff0a7e24 */ /* 0x000fe4000f8e00ff */
[----:B------:R-:W-:Y:S07]  /*5d50*/  LEPC R20, `(.L_x_96) ;  /* 0x000000001014794e */ /* 0x000fee0000000000 */
[----:B-1--4-:R-:W-:Y:S05]  /*5d60*/  CALL.ABS.NOINC R2 ;  /* 0x0000000002007343 */ /* 0x012fea0003c00000 */
.L_x_96:
[----:B------:R-:W-:Y:S01]  /*5d70*/  SHF.L.U32 R142, R176, 0x10, RZ ;  /* 0x00000010b08e7819 */ /* 0x000fe200000006ff */
[----:B------:R-:W-:Y:S05]  /*5d80*/  WARPSYNC.ALL ;  /* 0x0000000000007948 */ /* 0x000fea0003800000 */
[----:B------:R-:W-:Y:S01]  /*5d90*/  R2UR UR4, R146 ;  /* 0x00000000920472ca */ /* 0x000fe200000e0000 */
[----:B------:R-:W-:Y:S01]  /*5da0*/  BSSY.RECONVERGENT B0, `(.L_x_97) ;  /* 0x00000fc000007945 */ /* 0x000fe20003800200 */
[----:B------:R-:W-:Y:S02]  /*5db0*/  LOP3.LUT R145, R176, 0xffff0000, RZ, 0xc0, !PT ;  /* 0xffff0000b0917812 */ /* 0x000fe400078ec0ff */
[----:B------:R-:W-:Y:S09]  /*5dc0*/  ISETP.NE.AND P0, PT, R207, RZ, PT ;  /* 0x000000ffcf00720c */ /* 0x000ff20003f05270 */
[----:B------:R-:W1:Y:S02]  /*5dd0*/  LDTM.x64 R4, tmem[UR4] ;  /* 0x00000004000479ee */ /* 0x000e640008340000 */
[--C-:B-1--4-:R-:W-:Y:S01]  /*5de0*/  FFMA R0, R141, R4, R68.reuse ;  /* 0x000000048d007223 */ /* 0x112fe20000000044 */
[----:B------:R-:W-:Y:S01]  /*5df0*/  SHF.L.U32 R4, R177, 0x10, RZ ;  /* 0x00000010b1047819 */ /* 0x000fe200000006ff */
[C-C-:B------:R-:W-:Y:S01]  /*5e00*/  FFMA R2, R141.reuse, R5, R68.reuse ;  /* 0x000000058d027223 */ /* 0x140fe20000000044 */
[----:B------:R-:W-:Y:S01]  /*5e10*/  SHF.L.U32 R5, R178, 0x10, RZ ;  /* 0x00000010b2057819 */ /* 0x000fe200000006ff */
[--C-:B------:R-:W-:Y:S01]  /*5e20*/  FFMA R3, R141, R6, R68.reuse ;  /* 0x000000068d037223 */ /* 0x100fe20000000044 */
[----:B------:R-:W-:Y:S01]  /*5e30*/  LOP3.LUT R6, R177, 0xffff0000, RZ, 0xc0, !PT ;  /* 0xffff0000b1067812 */ /* 0x000fe200078ec0ff */
[C-C-:B------:R-:W-:Y:S01]  /*5e40*/  FFMA R69, R141.reuse, R7, R68.reuse ;  /* 0x000000078d457223 */ /* 0x140fe20000000044 */
[----:B------:R-:W-:Y:S01]  /*5e50*/  SHF.L.U32 R7, R172, 0x10, RZ ;  /* 0x00000010ac077819 */ /* 0x000fe200000006ff */
[--C-:B------:R-:W-:Y:S01]  /*5e60*/  FFMA R70, R141, R8, R68.reuse ;  /* 0x000000088d467223 */ /* 0x100fe20000000044 */
[----:B------:R-:W-:Y:S01]  /*5e70*/  LOP3.LUT R8, R175, 0xffff0000, RZ, 0xc0, !PT ;  /* 0xffff0000af087812 */ /* 0x000fe200078ec0ff */
[C-C-:B------:R-:W-:Y:S01]  /*5e80*/  FFMA R71, R141.reuse, R9, R68.reuse ;  /* 0x000000098d477223 */ /* 0x140fe20000000044 */
        /* <DEDUP_REMOVED lines=57> */
[----:B------:R-:W-:Y:S01]  /*6220*/  FFMA R129, R141, R67, R68 ;  /* 0x000000438d817223 */ /* 0x000fe20000000044 */
[C---:B------:R-:W-:Y:S01]  /*6230*/  FFMA R0, R143.reuse, R142, R0 ;  /* 0x0000008e8f007223 */ /* 0x040fe20000000000 */
[C---:B------:R-:W-:Y:S01]  /*6240*/  FFMA R2, R143.reuse, R145, R2 ;  /* 0x000000918f027223 */ /* 0x040fe20000000002 */
[C---:B------:R-:W-:Y:S01]  /*6250*/  FFMA R3, R143.reuse, R4, R3 ;  /* 0x000000048f037223 */ /* 0x040fe20000000003 */
[----:B------:R-:W-:Y:S01]  /*6260*/  LOP3.LUT R4, R178, 0xffff0000, RZ, 0xc0, !PT ;  /* 0xffff0000b2047812 */ /* 0x000fe200078ec0ff */
[----:B------:R-:W-:Y:S01]  /*6270*/  FFMA R69, R143, R6, R69 ;  /* 0x000000068f457223 */ /* 0x000fe20000000045 */
[----:B------:R-:W-:Y:S01]  /*6280*/  LOP3.LUT R6, R179, 0xffff0000, RZ, 0xc0, !PT ;  /* 0xffff0000b3067812 */ /* 0x000fe200078ec0ff */
[----:B------:R-:W-:Y:S01]  /*6290*/  FFMA R70, R143, R5, R70 ;  /* 0x000000058f467223 */ /* 0x000fe20000000046 */
[----:B------:R-:W-:Y:S01]  /*62a0*/  SHF.L.U32 R5, R179, 0x10, RZ ;  /* 0x00000010b3057819 */ /* 0x000fe200000006ff */
[C---:B------:R-:W-:Y:S01]  /*62b0*/  FFMA R71, R143.reuse, R4, R71 ;  /* 0x000000048f477223 */ /* 0x040fe20000000047 */
[----:B------:R-:W-:Y:S02]  /*62c0*/  LOP3.LUT R4, R172, 0xffff0000, RZ, 0xc0, !PT ;  /* 0xffff0000ac047812 */ /* 0x000fe400078ec0ff */
[----:B------:R-:W-:Y:S01]  /*62d0*/  F2FP.RELU.BF16.F32.PACK_AB R228, R2, R0 ;  /* 0x0000000002e4723e */ /* 0x000fe200000018ff */
[----:B------:R-:W-:Y:S01]  /*62e0*/  FFMA R72, R143, R5, R72 ;  /* 0x000000058f487223 */ /* 0x000fe20000000048 */
[----:B------:R-:W-:Y:S01]  /*62f0*/  SHF.L.U32 R5, R173, 0x10, RZ ;  /* 0x00000010ad057819 */ /* 0x000fe200000006ff */
[C---:B------:R-:W-:Y:S01]  /*6300*/  FFMA R73, R143.reuse, R6, R73 ;  /* 0x000000068f497223 */ /* 0x040fe20000000049 */
[C---:B------:R-:W-:Y:S01]  /*6310*/  LOP3.LUT R6, R174.reuse, 0xffff0000, RZ, 0xc0, !PT ;  /* 0xffff0000ae067812 */ /* 0x040fe200078ec0ff */
[----:B------:R-:W-:Y:S01]  /*6320*/  FFMA R74, R143, R7, R74 ;  /* 0x000000078f4a7223 */ /* 0x000fe2000000004a */
[----:B------:R-:W-:Y:S01]  /*6330*/  SHF.L.U32 R7, R175, 0x10, RZ ;  /* 0x00000010af077819 */ /* 0x000fe200000006ff */
[----:B------:R-:W-:Y:S01]  /*6340*/  FFMA R75, R143, R4, R75 ;  /* 0x000000048f4b7223 */ /* 0x000fe2000000004b */
[----:B------:R-:W-:Y:S01]  /*6350*/  LOP3.LUT R4, R173, 0xffff0000, RZ, 0xc0, !PT ;  /* 0xffff0000ad047812 */ /* 0x000fe200078ec0ff */
[----:B------:R-:W-:Y:S01]  /*6360*/  FFMA R76, R143, R5, R76 ;  /* 0x000000058f4c7223 */ /* 0x000fe2000000004c */
[----:B------:R-:W-:Y:S02]  /*6370*/  SHF.L.U32 R5, R174, 0x10, RZ ;  /* 0x00000010ae057819 */ /* 0x000fe400000006ff */
[----:B------:R-:W-:Y:S01]  /*6380*/  F2FP.RELU.BF16.F32.PACK_AB R229, R69, R3 ;  /* 0x0000000345e5723e */ /* 0x000fe200000018ff */
[C---:B------:R-:W-:Y:S01]  /*6390*/  FFMA R77, R143.reuse, R4, R77 ;  /* 0x000000048f4d7223 */ /* 0x040fe2000000004d */
[C---:B------:R-:W-:Y:S01]  /*63a0*/  SHF.L.U32 R4, R168.reuse, 0x10, RZ ;  /* 0x00000010a8047819 */ /* 0x040fe200000006ff */
[----:B------:R-:W-:Y:S01]  /*63b0*/  FFMA R78, R143, R5, R78 ;  /* 0x000000058f4e7223 */ /* 0x000fe2000000004e */
[----:B------:R-:W-:Y:S01]  /*63c0*/  SHF.L.U32 R5, R169, 0x10, RZ ;  /* 0x00000010a9057819 */ /* 0x000fe200000006ff */
[C---:B------:R-:W-:Y:S01]  /*63d0*/  FFMA R79, R143.reuse, R6, R79 ;  /* 0x000000068f4f7223 */ /* 0x040fe2000000004f */
[----:B------:R-:W-:Y:S01]  /*63e0*/  LOP3.LUT R6, R168, 0xffff0000, RZ, 0xc0, !PT ;  /* 0xffff0000a8067812 */ /* 0x000fe200078ec0ff */
[----:B------:R-:W-:Y:S01]  /*63f0*/  FFMA R80, R143, R7, R80 ;  /* 0x000000078f507223 */ /* 0x000fe20000000050 */
[----:B------:R-:W-:Y:S01]  /*6400*/  SHF.L.U32 R7, R171, 0x10, RZ ;  /* 0x00000010ab077819 */ /* 0x000fe200000006ff */
[----:B------:R-:W-:Y:S01]  /*6410*/  FFMA R81, R143, R8, R81 ;  /* 0x000000088f517223 */ /* 0x000fe20000000051 */
[----:B------:R-:W-:Y:S01]  /*6420*/  LOP3.LUT R8, R171, 0xffff0000, RZ, 0xc0, !PT ;  /* 0xffff0000ab087812 */ /* 0x000fe200078ec0ff */
[----:B------:R-:W-:Y:S01]  /*6430*/  FFMA R82, R143, R4, R82 ;  /* 0x000000048f527223 */ /* 0x000fe20000000052 */
[----:B------:R-:W-:Y:S01]  /*6440*/  LOP3.LUT R4, R169, 0xffff0000, RZ, 0xc0, !PT ;  /* 0xffff0000a9047812 */ /* 0x000fe200078ec0ff */
[C---:B------:R-:W-:Y:S01]  /*6450*/  FFMA R83, R143.reuse, R6, R83 ;  /* 0x000000068f537223 */ /* 0x040fe20000000053 */
[C---:B------:R-:W-:Y:S01]  /*6460*/  LOP3.LUT R6, R170.reuse, 0xffff0000, RZ, 0xc0, !PT ;  /* 0xffff0000aa067812 */ /* 0x040fe200078ec0ff */
[C---:B------:R-:W-:Y:S01]  /*6470*/  FFMA R84, R143.reuse, R5, R84 ;  /* 0x000000058f547223 */ /* 0x040fe20000000054 */
[----:B------:R-:W-:Y:S01]  /*6480*/  SHF.L.U32 R5, R170, 0x10, RZ ;  /* 0x00000010aa057819 */ /* 0x000fe200000006ff */
[----:B------:R-:W-:Y:S01]  /*6490*/  FFMA R85, R143, R4, R85 ;  /* 0x000000048f557223 */ /* 0x000fe20000000055 */
[C---:B------:R-:W-:Y:S02]  /*64a0*/  SHF.L.U32 R4, R164.reuse, 0x10, RZ ;  /* 0x00000010a4047819 */ /* 0x040fe400000006ff */
[----:B------:R-:W-:Y:S01]  /*64b0*/  F2FP.RELU.BF16.F32.PACK_AB R230, R71, R70 ;  /* 0x0000004647e6723e */ /* 0x000fe200000018ff */
[----:B------:R-:W-:Y:S01]  /*64c0*/  FFMA R86, R143, R5, R86 ;  /* 0x000000058f567223 */ /* 0x000fe20000000056 */
[----:B------:R-:W-:Y:S01]  /*64d0*/  SHF.L.U32 R5, R165, 0x10, RZ ;  /* 0x00000010a5057819 */ /* 0x000fe200000006ff */
[C---:B------:R-:W-:Y:S01]  /*64e0*/  FFMA R87, R143.reuse, R6, R87 ;  /* 0x000000068f577223 */ /* 0x040fe20000000057 */
[----:B------:R-:W-:Y:S01]  /*64f0*/  LOP3.LUT R6, R164, 0xffff0000, RZ, 0xc0, !PT ;  /* 0xffff0000a4067812 */ /* 0x000fe200078ec0ff */
[----:B------:R-:W-:Y:S01]  /*6500*/  FFMA R88, R143, R7, R88 ;  /* 0x000000078f587223 */ /* 0x000fe20000000058 */
[----:B------:R-:W-:Y:S01]  /*6510*/  SHF.L.U32 R7, R167, 0x10, RZ ;  /* 0x00000010a7077819 */ /* 0x000fe200000006ff */
[----:B------:R-:W-:Y:S01]  /*6520*/  FFMA R89, R143, R8, R89 ;  /* 0x000000088f597223 */ /* 0x000fe20000000059 */
[----:B------:R-:W-:Y:S01]  /*6530*/  F2FP.RELU.BF16.F32.PACK_AB R231, R73, R72 ;  /* 0x0000004849e7723e */ /* 0x000fe200000018ff */
[----:B------:R-:W-:Y:S01]  /*6540*/  FFMA R90, R143, R4, R90 ;  /* 0x000000048f5a7223 */ /* 0x000fe2000000005a */
[----:B------:R-:W-:Y:S01]  /*6550*/  LOP3.LUT R4, R165, 0xffff0000, RZ, 0xc0, !PT ;  /* 0xffff0000a5047812 */ /* 0x000fe200078ec0ff */
[----:B------:R-:W-:Y:S01]  /*6560*/  FFMA R91, R143, R6, R91 ;  /* 0x000000068f5b7223 */ /* 0x000fe2000000005b */
[----:B------:R-:W-:Y:S01]  /*6570*/  LOP3.LUT R6, R167, 0xffff0000, RZ, 0xc0, !PT ;  /* 0xffff0000a7067812 */ /* 0x000fe200078ec0ff */
[C---:B------:R-:W-:Y:S01]  /*6580*/  FFMA R92, R143.reuse, R5, R92 ;  /* 0x000000058f5c7223 */ /* 0x040fe2000000005c */
[C---:B------:R-:W-:Y:S01]  /*6590*/  SHF.L.U32 R5, R166.reuse, 0x10, RZ ;  /* 0x00000010a6057819 */ /* 0x040fe200000006ff */
[----:B------:R-:W-:Y:S01]  /*65a0*/  FFMA R93, R143, R4, R93 ;  /* 0x000000048f5d7223 */ /* 0x000fe2000000005d */
[----:B------:R-:W-:Y:S01]  /*65b0*/  LOP3.LUT R4, R166, 0xffff0000, RZ, 0xc0, !PT ;  /* 0xffff0000a6047812 */ /* 0x000fe200078ec0ff */
[----:B------:R1:W-:Y:S01]  /*65c0*/  STS.128 [R219+UR41+0x400], R228 ;  /* 0x000400e4db007988 */ /* 0x0003e20008000c29 */
[----:B------:R-:W-:Y:S01]  /*65d0*/  F2FP.RELU.BF16.F32.PACK_AB R232, R75, R74 ;  /* 0x0000004a4be8723e */ /* 0x000fe200000018ff */
[----:B------:R-:W-:Y:S01]  /*65e0*/  FFMA R94, R143, R5, R94 ;  /* 0x000000058f5e7223 */ /* 0x000fe2000000005e */
[----:B------:R-:W-:Y:S01]  /*65f0*/  SHF.L.U32 R5, R161, 0x10, RZ ;  /* 0x00000010a1057819 */ /* 0x000fe200000006ff */
[C---:B------:R-:W-:Y:S01]  /*6600*/  FFMA R95, R143.reuse, R4, R95 ;  /* 0x000000048f5f7223 */ /* 0x040fe2000000005f */
[C---:B------:R-:W-:Y:S01]  /*6610*/  SHF.L.U32 R4, R160.reuse, 0x10, RZ ;  /* 0x00000010a0047819 */ /* 0x040fe200000006ff */
[----:B------:R-:W-:Y:S01]  /*6620*/  FFMA R96, R143, R7, R96 ;  /* 0x000000078f607223 */ /* 0x000fe20000000060 */
[----:B------:R-:W-:Y:S01]  /*6630*/  F2FP.RELU.BF16.F32.PACK_AB R233, R77, R76 ;  /* 0x0000004c4de9723e */ /* 0x000fe200000018ff */
[C---:B------:R-:W-:Y:S01]  /*6640*/  FFMA R97, R143.reuse, R6, R97 ;  /* 0x000000068f617223 */ /* 0x040fe20000000061 */
[----:B------:R-:W-:Y:S01]  /*6650*/  LOP3.LUT R6, R160, 0xffff0000, RZ, 0xc0, !PT ;  /* 0xffff0000a0067812 */ /* 0x000fe200078ec0ff */
[----:B------:R-:W-:Y:S01]  /*6660*/  FFMA R98, R143, R4, R98 ;  /* 0x000000048f627223 */ /* 0x000fe20000000062 */
[----:B------:R-:W-:Y:S02]  /*6670*/  LOP3.LUT R4, R161, 0xffff0000, RZ, 0xc0, !PT ;  /* 0xffff0000a1047812 */ /* 0x000fe400078ec0ff */
[----:B------:R-:W-:Y:S01]  /*6680*/  F2FP.RELU.BF16.F32.PACK_AB R234, R79, R78 ;  /* 0x0000004e4fea723e */ /* 0x000fe200000018ff */
[----:B------:R-:W-:Y:S01]  /*6690*/  FFMA R99, R143, R6, R99 ;  /* 0x000000068f637223 */ /* 0x000fe20000000063 */
[----:B------:R-:W-:Y:S01]  /*66a0*/  F2FP.RELU.BF16.F32.PACK_AB R235, R81, R80 ;  /* 0x0000005051eb723e */ /* 0x000fe200000018ff */
[C---:B------:R-:W-:Y:S01]  /*66b0*/  FFMA R100, R143.reuse, R5, R100 ;  /* 0x000000058f647223 */ /* 0x040fe20000000064 */
[C---:B------:R-:W-:Y:S01]  /*66c0*/  SHF.L.U32 R5, R162.reuse, 0x10, RZ ;  /* 0x00000010a2057819 */ /* 0x040fe200000006ff */
[----:B------:R-:W-:Y:S01]  /*66d0*/  FFMA R101, R143, R4, R101 ;  /* 0x000000048f657223 */ /* 0x000fe20000000065 */
[----:B------:R-:W-:Y:S01]  /*66e0*/  LOP3.LUT R6, R162, 0xffff0000, RZ, 0xc0, !PT ;  /* 0xffff0000a2067812 */ /* 0x000fe200078ec0ff */
[----:B------:R3:W-:Y:S01]  /*66f0*/  STS.128 [R218+0x400], R232 ;  /* 0x000400e8da007388 */ /* 0x0007e20000000c00 */
[----:B------:R-:W-:Y:S01]  /*6700*/  SHF.L.U32 R7, R163, 0x10, RZ ;  /* 0x00000010a3077819 */ /* 0x000fe200000006ff */
[----:B------:R-:W-:Y:S01]  /*6710*/  FFMA R102, R143, R5, R102 ;  /* 0x000000058f667223 */ /* 0x000fe20000000066 */
[----:B------:R-:W-:Y:S01]  /*6720*/  LOP3.LUT R4, R163, 0xffff0000, RZ, 0xc0, !PT ;  /* 0xffff0000a3047812 */ /* 0x000fe200078ec0ff */
[C---:B------:R-:W-:Y:S01]  /*6730*/  FFMA R103, R143.reuse, R6, R103 ;  /* 0x000000068f677223 */ /* 0x040fe20000000067 */
[C---:B------:R-:W-:Y:S01]  /*6740*/  SHF.L.U32 R5, R156.reuse, 0x10, RZ ;  /* 0x000000109c057819 */ /* 0x040fe200000006ff */
[----:B------:R-:W-:Y:S01]  /*6750*/  FFMA R104, R143, R7, R104 ;  /* 0x000000078f687223 */ /* 0x000fe20000000068 */
[----:B------:R-:W-:Y:S01]  /*6760*/  F2FP.RELU.BF16.F32.PACK_AB R236, R83, R82 ;  /* 0x0000005253ec723e */ /* 0x000fe200000018ff */
[----:B------:R-:W-:Y:S01]  /*6770*/  FFMA R105, R143, R4, R105 ;  /* 0x000000048f697223 */ /* 0x000fe20000000069 */
[----:B------:R-:W-:Y:S01]  /*6780*/  F2FP.RELU.BF16.F32.PACK_AB R237, R85, R84 ;  /* 0x0000005455ed723e */ /* 0x000fe200000018ff */
[----:B------:R-:W-:Y:S01]  /*6790*/  FFMA R106, R143, R5, R106 ;  /* 0x000000058f6a7223 */ /* 0x000fe2000000006a */
[----:B------:R-:W-:Y:S02]  /*67a0*/  F2FP.RELU.BF16.F32.PACK_AB R238, R87, R86 ;  /* 0x0000005657ee723e */ /* 0x000fe400000018ff */
[----:B------:R-:W-:Y:S02]  /*67b0*/  F2FP.RELU.BF16.F32.PACK_AB R239, R89, R88 ;  /* 0x0000005859ef723e */ /* 0x000fe400000018ff */
[----:B------:R-:W-:Y:S02]  /*67c0*/  LOP3.LUT R4, R156, 0xffff0000, RZ, 0xc0, !PT ;  /* 0xffff00009c047812 */ /* 0x000fe400078ec0ff */
[C---:B------:R-:W-:Y:S01]  /*67d0*/  SHF.L.U32 R7, R157.reuse, 0x10, RZ ;  /* 0x000000109d077819 */ /* 0x040fe200000006ff */
[----:B------:R4:W-:Y:S01]  /*67e0*/  STS.128 [R217+0x400], R236 ;  /* 0x000400ecd9007388 */ /* 0x0009e20000000c00 */
[----:B------:R-:W-:Y:S01]  /*67f0*/  LOP3.LUT R6, R157, 0xffff0000, RZ, 0xc0, !PT ;  /* 0xffff00009d067812 */ /* 0x000fe200078ec0ff */
[C---:B------:R-:W-:Y:S01]  /*6800*/  FFMA R107, R143.reuse, R4, R107 ;  /* 0x000000048f6b7223 */ /* 0x040fe2000000006b */
[C---:B------:R-:W-:Y:S01]  /*6810*/  SHF.L.U32 R4, R158.reuse, 0x10, RZ ;  /* 0x000000109e047819 */ /* 0x040fe200000006ff */
[----:B------:R-:W-:Y:S01]  /*6820*/  FFMA R108, R143, R7, R108 ;  /* 0x000000078f6c7223 */ /* 0x000fe2000000006c */
[----:B------:R-:W-:Y:S01]  /*6830*/  SHF.L.U32 R5, R159, 0x10, RZ ;  /* 0x000000109f057819 */ /* 0x000fe200000006ff */
[C---:B------:R-:W-:Y:S01]  /*6840*/  FFMA R109, R143.reuse, R6, R109 ;  /* 0x000000068f6d7223 */ /* 0x040fe2000000006d */
[----:B------:R-:W-:Y:S01]  /*6850*/  LOP3.LUT R6, R158, 0xffff0000, RZ, 0xc0, !PT ;  /* 0xffff00009e067812 */ /* 0x000fe200078ec0ff */
[----:B------:R-:W-:Y:S01]  /*6860*/  FFMA R110, R143, R4, R110 ;  /* 0x000000048f6e7223 */ /* 0x000fe2000000006e */
[----:B------:R-:W-:Y:S02]  /*6870*/  LOP3.LUT R4, R159, 0xffff0000, RZ, 0xc0, !PT ;  /* 0xffff00009f047812 */ /* 0x000fe400078ec0ff */
[----:B------:R-:W-:Y:S01]  /*6880*/  SHF.L.U32 R7, R153, 0x10, RZ ;  /* 0x0000001099077819 */ /* 0x000fe200000006ff */
[C---:B------:R-:W-:Y:S01]  /*6890*/  FFMA R111, R143.reuse, R6, R111 ;  /* 0x000000068f6f7223 */ /* 0x040fe2000000006f */
[C---:B------:R-:W-:Y:S01]  /*68a0*/  LOP3.LUT R6, R152.reuse, 0xffff0000, RZ, 0xc0, !PT ;  /* 0xffff000098067812 */ /* 0x040fe200078ec0ff */
[C---:B------:R-:W-:Y:S01]  /*68b0*/  FFMA R112, R143.reuse, R5, R112 ;  /* 0x000000058f707223 */ /* 0x040fe20000000070 */
[----:B------:R-:W-:Y:S01]  /*68c0*/  SHF.L.U32 R5, R152, 0x10, RZ ;  /* 0x0000001098057819 */ /* 0x000fe200000006ff */
[----:B------:R-:W-:Y:S01]  /*68d0*/  FFMA R113, R143, R4, R113 ;  /* 0x000000048f717223 */ /* 0x000fe20000000071 */
[----:B------:R-:W-:Y:S02]  /*68e0*/  LOP3.LUT R4, R153, 0xffff0000, RZ, 0xc0, !PT ;  /* 0xffff000099047812 */ /* 0x000fe400078ec0ff */
[----:B-1----:R-:W-:Y:S01]  /*68f0*/  F2FP.RELU.BF16.F32.PACK_AB R228, R91, R90 ;  /* 0x0000005a5be4723e */ /* 0x002fe200000018ff */
[----:B------:R-:W-:Y:S01]  /*6900*/  FFMA R114, R143, R5, R114 ;  /* 0x000000058f727223 */ /* 0x000fe20000000072 */
[----:B------:R-:W-:Y:S01]  /*6910*/  F2FP.RELU.BF16.F32.PACK_AB R229, R93, R92 ;  /* 0x0000005c5de5723e */ /* 0x000fe200000018ff */
[----:B------:R-:W-:Y:S01]  /*6920*/  FFMA R115, R143, R6, R115 ;  /* 0x000000068f737223 */ /* 0x000fe20000000073 */
[----:B------:R-:W-:Y:S01]  /*6930*/  F2FP.RELU.BF16.F32.PACK_AB R230, R95, R94 ;  /* 0x0000005e5fe6723e */ /* 0x000fe200000018ff */
[----:B------:R-:W-:Y:S01]  /*6940*/  FFMA R116, R143, R7, R116 ;  /* 0x000000078f747223 */ /* 0x000fe20000000074 */
[----:B------:R-:W-:Y:S01]  /*6950*/  F2FP.RELU.BF16.F32.PACK_AB R231, R97, R96 ;  /* 0x0000006061e7723e */ /* 0x000fe200000018ff */
[----:B------:R-:W-:Y:S01]  /*6960*/  FFMA R117, R143, R4, R117 ;  /* 0x000000048f757223 */ /* 0x000fe20000000075 */
[C---:B------:R-:W-:Y:S02]  /*6970*/  SHF.L.U32 R5, R154.reuse, 0x10, RZ ;  /* 0x000000109a057819 */ /* 0x040fe400000006ff */
[----:B------:R-:W-:Y:S01]  /*6980*/  LOP3.LUT R4, R154, 0xffff0000, RZ, 0xc0, !PT ;  /* 0xffff00009a047812 */ /* 0x000fe200078ec0ff */
[----:B------:R1:W-:Y:S01]  /*6990*/  STS.128 [R216+0x400], R228 ;  /* 0x000400e4d8007388 */ /* 0x0003e20000000c00 */
[----:B------:R-:W-:Y:S01]  /*69a0*/  SHF.L.U32 R7, R155, 0x10, RZ ;  /* 0x000000109b077819 */ /* 0x000fe200000006ff */
[----:B------:R-:W-:Y:S01]  /*69b0*/  FFMA R118, R143, R5, R118 ;  /* 0x000000058f767223 */ /* 0x000fe20000000076 */
[----:B------:R-:W-:Y:S01]  /*69c0*/  LOP3.LUT R6, R155, 0xffff0000, RZ, 0xc0, !PT ;  /* 0xffff00009b067812 */ /* 0x000fe200078ec0ff */
[----:B------:R-:W-:Y:S01]  /*69d0*/  FFMA R119, R143, R4, R119 ;  /* 0x000000048f777223 */ /* 0x000fe20000000077 */
[----:B---3--:R-:W-:Y:S01]  /*69e0*/  F2FP.RELU.BF16.F32.PACK_AB R232, R99, R98 ;  /* 0x0000006263e8723e */ /* 0x008fe200000018ff */
[----:B------:R-:W-:Y:S01]  /*69f0*/  FFMA R120, R143, R7, R120 ;  /* 0x000000078f787223 */ /* 0x000fe20000000078 */
[----:B------:R-:W-:Y:S01]  /*6a00*/  F2FP.RELU.BF16.F32.PACK_AB R233, R101, R100 ;  /* 0x0000006465e9723e */ /* 0x000fe200000018ff */
[----:B------:R-:W-:Y:S01]  /*6a10*/  FFMA R121, R143, R6, R121 ;  /* 0x000000068f797223 */ /* 0x000fe20000000079 */
[----:B------:R-:W-:Y:S02]  /*6a20*/  F2FP.RELU.BF16.F32.PACK_AB R234, R103, R102 ;  /* 0x0000006667ea723e */ /* 0x000fe400000018ff */
[----:B------:R-:W-:Y:S02]  /*6a30*/  F2FP.RELU.BF16.F32.PACK_AB R235, R105, R104 ;  /* 0x0000006869eb723e */ /* 0x000fe400000018ff */
[C---:B------:R-:W-:Y:S02]  /*6a40*/  SHF.L.U32 R4, R148.reuse, 0x10, RZ ;  /* 0x0000001094047819 */ /* 0x040fe400000006ff */
[----:B------:R-:W-:Y:S01]  /*6a50*/  LOP3.LUT R6, R148, 0xffff0000, RZ, 0xc0, !PT ;  /* 0xffff000094067812 */ /* 0x000fe200078ec0ff */
[----:B------:R1:W-:Y:S01]  /*6a60*/  STS.128 [R215+0x400], R232 ;  /* 0x000400e8d7007388 */ /* 0x0003e20000000c00 */
[----:B------:R-:W-:Y:S01]  /*6a70*/  SHF.L.U32 R5, R149, 0x10, RZ ;  /* 0x0000001095057819 */ /* 0x000fe200000006ff */
[----:B------:R-:W-:Y:S01]  /*6a80*/  FFMA R122, R143, R4, R122 ;  /* 0x000000048f7a7223 */ /* 0x000fe2000000007a */
[----:B----4-:R-:W-:Y:S01]  /*6a90*/  F2FP.RELU.BF16.F32.PACK_AB R236, R107, R106 ;  /* 0x0000006a6bec723e */ /* 0x010fe200000018ff */
        /* <DEDUP_REMOVED lines=9> */
[----:B------:R-:W-:Y:S01]  /*6b30*/  FFMA R125, R143, R4, R125 ;  /* 0x000000048f7d7223 */ /* 0x000fe2000000007d */
[----:B------:R-:W-:Y:S01]  /*6b40*/  SHF.L.U32 R7, R151, 0x10, RZ ;  /* 0x0000001097077819 */ /* 0x000fe200000006ff */
[----:B------:R-:W-:Y:S01]  /*6b50*/  FFMA R126, R143, R5, R126 ;  /* 0x000000058f7e7223 */ /* 0x000fe2000000007e */
[----:B------:R-:W-:Y:S01]  /*6b60*/  LOP3.LUT R8, R151, 0xffff0000, RZ, 0xc0, !PT ;  /* 0xffff000097087812 */ /* 0x000fe200078ec0ff */
[----:B------:R-:W-:Y:S01]  /*6b70*/  FFMA R127, R143, R6, R127 ;  /* 0x000000068f7f7223 */ /* 0x000fe2000000007f */
[----:B------:R-:W-:Y:S01]  /*6b80*/  F2FP.RELU.BF16.F32.PACK_AB R240, R115, R114 ;  /* 0x0000007273f0723e */ /* 0x000fe200000018ff */
[----:B------:R-:W-:Y:S01]  /*6b90*/  FFMA R128, R143, R7, R128 ;  /* 0x000000078f807223 */ /* 0x000fe20000000080 */
[----:B------:R-:W-:Y:S01]  /*6ba0*/  F2FP.RELU.BF16.F32.PACK_AB R241, R117, R116 ;  /* 0x0000007475f1723e */ /* 0x000fe200000018ff */
[----:B------:R-:W-:Y:S01]  /*6bb0*/  FFMA R129, R143, R8, R129 ;  /* 0x000000088f817223 */ /* 0x000fe20000000081 */
[----:B------:R-:W-:Y:S02]  /*6bc0*/  F2FP.RELU.BF16.F32.PACK_AB R242, R119, R118 ;  /* 0x0000007677f2723e */ /* 0x000fe400000018ff */
[----:B------:R-:W-:Y:S02]  /*6bd0*/  F2FP.RELU.BF16.F32.PACK_AB R243, R121, R120 ;  /* 0x0000007879f3723e */ /* 0x000fe400000018ff */
[----:B------:R-:W-:Y:S02]  /*6be0*/  F2FP.RELU.BF16.F32.PACK_AB R244, R123, R122 ;  /* 0x0000007a7bf4723e */ /* 0x000fe400000018ff */
[----:B------:R-:W-:Y:S01]  /*6bf0*/  F2FP.RELU.BF16.F32.PACK_AB R245, R125, R124 ;  /* 0x0000007c7df5723e */ /* 0x000fe200000018ff */
[----:B------:R1:W-:Y:S01]  /*6c00*/  STS.128 [R213+0x400], R240 ;  /* 0x000400f0d5007388 */ /* 0x0003e20000000c00 */
[----:B------:R-:W-:Y:S02]  /*6c10*/  F2FP.RELU.BF16.F32.PACK_AB R246, R127, R126 ;  /* 0x0000007e7ff6723e */ /* 0x000fe400000018ff */
[----:B------:R-:W-:Y:S05]  /*6c20*/  F2FP.RELU.BF16.F32.PACK_AB R247, R129, R128 ;  /* 0x0000008081f7723e */ /* 0x000fea00000018ff */
[----:B------:R1:W-:Y:S01]  /*6c30*/  STS.128 [R212+0x400], R244 ;  /* 0x000400f4d4007388 */ /* 0x0003e20000000c00 */
[----:B------:R-:W-:Y:S01]  /*6c40*/  @!PT LDS RZ, [RZ] ;  /* 0x00000000fffff984 */ /* 0x000fe20000000800 */
[----:B------:R-:W-:Y:S01]  /*6c50*/  @!PT LDS RZ, [RZ] ;  /* 0x00000000fffff984 */ /* 0x000fe20000000800 */
[----:B------:R-:W-:Y:S01]  /*6c60*/  @!PT LDS RZ, [RZ] ;  /* 0x00000000fffff984 */ /* 0x000fe20000000800 */
[----:B------:R-:W-:Y:S01]  /*6c70*/  @!PT LDS RZ, [RZ] ;  /* 0x00000000fffff984 */ /* 0x000fe20000000800 */
[----:B------:R3:W-:Y:S07]  /*6c80*/  MEMBAR.ALL.CTA ;  /* 0x0000000000007992 */ /* 0x0007ee0000008000 */
[----:B---3--:R-:W3:Y:S02]  /*6c90*/  FENCE.VIEW.ASYNC.S ;  /* 0x00000000000073c6 */ /* 0x008ee40000000000 */
[----:B---3--:R-:W-:Y:S06]  /*6ca0*/  BAR.SYNC.DEFER_BLOCKING 0x1, 0x80 ;  /* 0x0042000000007b1d */ /* 0x008fec0000010000 */
[----:B------:R-:W-:Y:S05]  /*6cb0*/  @P0 BRA `(.L_x_98) ;  /* 0x0000000000280947 */ /* 0x000fea0003800000 */
[----:B------:R-:W-:Y:S02]  /*6cc0*/  UIADD3 UR4, UPT, UPT, UR41, 0x400, URZ ;  /* 0x0000040029047890 */ /* 0x000fe4000fffe0ff */
[----:B------:R-:W-:Y:S01]  /*6cd0*/  UIADD3 UR6, UP0, UPT, UR54, 0x680, URZ ;  /* 0x0000068036067890 */ /* 0x000fe2000ff1e0ff */
[----:B------:R-:W-:Y:S03]  /*6ce0*/  UMOV UR51, UR44 ;  /* 0x0000002c00337c82 */ /* 0x000fe60008000000 */
[----:B------:R-:W-:Y:S01]  /*6cf0*/  MOV R200, UR4 ;  /* 0x0000000400c87c02 */ /* 0x000fe20008000f00 */
[----:B------:R-:W-:Y:S03]  /*6d00*/  UIADD3.X UR7, UPT, UPT, URZ, UR55, URZ, UP0, !UPT ;  /* 0x00000037ff077290 */ /* 0x000fe600087fe4ff */
[----:B------:R-:W-:Y:S11]  /*6d10*/  R2UR UR48, R200 ;  /* 0x00000000c83072ca */ /* 0x000ff600000e0000 */
[----:B------:R-:W-:Y:S02]  /*6d20*/  @!UPT UIADD3 URZ, UPT, UPT, URZ, URZ, URZ ;  /* 0x000000fffffff290 */ /* 0x000fe4000fffe0ff */
[----:B------:R3:W-:Y:S01]  /*6d30*/  UTMASTG.3D [UR48], [UR6] ;  /* 0x00000030060073b5 */ /* 0x0007e20008010000 */
[----:B------:R0:W-:Y:S01]  /*6d40*/  UTMACMDFLUSH ;  /* 0x00000000000079b7 */ /* 0x0001e20000000000 */
[----:B---3--:R-:W-:Y:S04]  /*6d50*/  DEPBAR.LE SB0, 0x1 ;  /* 0x000080400000791a */ /* 0x008fe80000000000 */
.L_x_98:
[----:B------:R-:W-:Y:S05]  /*6d60*/  BSYNC.RECONVERGENT B0 ;  /* 0x0000000000007941 */ /* 0x000fea0003800200 */
.L_x_97:
[----:B------:R-:W-:Y:S01]  /*6d70*/  BAR.SYNC.DEFER_BLOCKING 0x1, 0x80 ;  /* 0x0042000000007b1d */ /* 0x000fe20000010000 */
[----:B------:R-:W-:Y:S01]  /*6d80*/  ISETP.NE.AND P1, PT, R211, RZ, PT ;  /* 0x000000ffd300720c */ /* 0x000fe20003f25270 */
[----:B------:R-:W-:Y:S01]  /*6d90*/  UISETP.NE.AND UP0, UPT, UR45, URZ, UPT ;  /* 0x000000ff2d00728c */ /* 0x000fe2000bf05270 */
[----:B------:R-:W-:Y:S11]  /*6da0*/  LEA R3, R220, UR41, 0x3 ;  /* 0x00000029dc037c11 */ /* 0x000ff6000f8e18ff */
[----:B------:R-:W-:Y:S01]  /*6db0*/  @!P1 SHF.L.U32 R2, R204, 0x1f, RZ ;  /* 0x0000001fcc029819 */ /* 0x000fe200000006ff */
[----:B------:R-:W-:Y:S06]  /*6dc0*/  BRA.U !UP0, `(.L_x_99) ;  /* 0x0000000108247547 */ /* 0x000fec000b800000 */
[----:B------:R-:W-:Y:S01]  /*6dd0*/  IMAD.U32 R5, RZ, RZ, UR52 ;  /* 0x00000034ff057e24 */ /* 0x000fe2000f8e00ff */
[----:B------:R-:W-:Y:S01]  /*6de0*/  MOV R0, UR37 ;  /* 0x0000002500007c02 */ /* 0x000fe20008000f00 */
[----:B------:R-:W-:Y:S03]  /*6df0*/  UIADD3 UR52, UPT, UPT, UR52, 0x1, URZ ;  /* 0x0000000134347890 */ /* 0x000fe6000fffe0ff */
[----:B------:R-:W-:Y:S01]  /*6e00*/  @!P1 LEA R5, R5, UR41, 0x3 ;  /* 0x0000002905059c11 */ /* 0x000fe2000f8e18ff */
[----:B------:R-:W-:Y:S04]  /*6e10*/  UISETP.NE.AND UP0, UPT, UR52, 0x4, UPT ;  /* 0x000000043400788c */ /* 0x000fe8000bf05270 */
[----:B------:R-:W-:Y:S01]  /*6e20*/  @!P1 VIADD R5, R5, 0x50 ;  /* 0x0000005005059836 */ /* 0x000fe20000000000 */
[----:B------:R-:W-:Y:S04]  /*6e30*/  USEL UR52, UR52, URZ, UP0 ;  /* 0x000000ff34347287 */ /* 0x000fe80008000000 */
[----:B------:R-:W-:Y:S04]  /*6e40*/  @!P1 PRMT R0, R0, 0x654, R5 ;  /* 0x0000065400009816 */ /* 0x000fe80000000005 */
[----:B------:R3:W-:Y:S04]  /*6e50*/  @!P1 SYNCS.ARRIVE.TRANS64.RED.A1T0 RZ, [R0+URZ], RZ ;  /* 0x000000ff00ff99a7 */ /* 0x0007e800081004ff */
.L_x_99:
[----:B------:R-:W4:Y:S01]  /*6e60*/  @!P1 SYNCS.PHASECHK.TRANS64.TRYWAIT P0, [R3+URZ+0x30], R2 ;  /* 0x00003002030095a7 */ /* 0x000f2200080011ff */
[----:B------:R-:W-:Y:S01]  /*6e70*/  BSSY B1, `(.L_x_100) ;  /* 0x000001f000017945 */ /* 0x000fe20003800000 */
[----:B----4-:R-:W-:Y:S03]  /*6e80*/  @!P1 SEL R223, RZ, 0x1, !P0 ;  /* 0x00000001ffdf9807 */ /* 0x010fe60004000000 */
[----:B------:R-:W-:Y:S05]  /*6e90*/  @P1 BRA `(.L_x_101) ;  /* 0x0000000000701947 */ /* 0x000fea0003800000 */
[----:B------:R-:W-:Y:S01]  /*6ea0*/  ISETP.NE.AND P1, PT, R225, RZ, PT ;  /* 0x000000ffe100720c */ /* 0x000fe20003f25270 */
[----:B------:R-:W-:Y:S01]  /*6eb0*/  BSSY B0, `(.L_x_102) ;  /* 0x000000b000007945 */ /* 0x000fe20003800000 */
[----:B------:R-:W-:Y:S11]  /*6ec0*/  ISETP.NE.AND P0, PT, R223, RZ, PT ;  /* 0x000000ffdf00720c */ /* 0x000ff60003f05270 */
[----:B------:R-:W-:Y:S05]  /*6ed0*/  @P1 IMAD R4, R220, 0x4000, R219 ;  /* 0x00004000dc041824 */ /* 0x000fea00078e02db */
[----:B------:R-:W-:Y:S04]  /*6ee0*/  @P1 IADD3 R9, PT, PT, R4, UR41, RZ ;  /* 0x0000002904091c10 */ /* 0x000fe8000fffe0ff */
[----:B------:R-:W-:Y:S01]  /*6ef0*/  @P1 IADD3 R7, PT, PT, R222, R9, RZ ;  /* 0x00000009de071210 */ /* 0x000fe20007ffe0ff */
[--C-:B------:R-:W-:Y:S02]  /*6f00*/  @P1 IMAD.IADD R5, R221, 0x1, R9.reuse ;  /* 0x00000001dd051824 */ /* 0x100fe400078e0209 */
[----:B------:R-:W-:Y:S01]  /*6f10*/  @P1 IMAD.IADD R2, R224, 0x1, R9 ;  /* 0x00000001e0021824 */ /* 0x000fe200078e0209 */
[----:B------:R-:W-:Y:S06]  /*6f20*/  @P0 BRA `(.L_x_103) ;  /* 0x00000000000c0947 */ /* 0x000fec0003800000 */
[----:B---3--:R-:W-:Y:S04]  /*6f30*/  SHF.L.U32 R0, R204, 0x1f, RZ ;  /* 0x0000001fcc007819 */ /* 0x008fe800000006ff */
[----:B------:R-:W3:Y:S02]  /*6f40*/  SYNCS.PHASECHK.TRANS64.TRYWAIT P0, [R3+URZ+0x30], R0 ;  /* 0x00003000030075a7 */ /* 0x000ee400080011ff */
[----:B---3--:R-:W-:Y:S05]  /*6f50*/  @!P0 BRA `(.L_x_104) ;  /* 0x0000004400fc8947 */ /* 0x008fea0003800000 */
.L_x_103:
[----:B------:R-:W-:Y:S05]  /*6f60*/  BSYNC B0 ;  /* 0x0000000000007941 */ /* 0x000fea0003800000 */
.L_x_102:
[----:B------:R-:W-:Y:S01]  /*6f70*/  ISETP.NE.AND P0, PT, R225, RZ, PT ;  /* 0x000000ffe100720c */ /* 0x000fe20003f05270 */
[----:B------:R-:W-:Y:S11]  /*6f80*/  VIADD R220, R220, 0x1 ;  /* 0x00000001dcdc7836 */ /* 0x000ff60000000000 */
[----:B------:R-:W-:Y:S01]  /*6f90*/  @!UPT UIADD3 URZ, UPT, UPT, URZ, URZ, URZ ;  /* 0x000000fffffff290 */ /* 0x000fe2000fffe0ff */
[----:B------:R4:W1:Y:S01]  /*6fa0*/  @P0 LDS.128 R176, [R4+UR41+0x400] ;  /* 0x0004002904b00984 */ /* 0x0008620008000c00 */
[--C-:B---3--:R-:W-:Y:S01]  /*6fb0*/  @P0 IMAD.IADD R3, R222, 0x1, R5.reuse ;  /* 0x00000001de030824 */ /* 0x108fe200078e0205 */
[C---:B------:R-:W-:Y:S01]  /*6fc0*/  @P0 IADD3 R0, PT, PT, R224.reuse, R7, RZ ;  /* 0x00000007e0000210 */ /* 0x040fe20007ffe0ff */
[C---:B------:R-:W-:Y:S01]  /*6fd0*/  @P0 IMAD.IADD R6, R224.reuse, 0x1, R5 ;  /* 0x00000001e0060824 */ /* 0x040fe200078e0205 */
[----:B------:R4:W3:Y:S02]  /*6fe0*/  @P0 LDS.128 R172, [R2+0x400] ;  /* 0x0004000002ac0984 */ /* 0x0008e40000000c00 */
[----:B------:R-:W-:Y:S02]  /*6ff0*/  @P0 IADD3 R8, PT, PT, R224, R3, RZ ;  /* 0x00000003e0080210 */ /* 0x000fe40007ffe0ff */
[----:B------:R4:W1:Y:S04]  /*7000*/  @P0 LDS.128 R168, [R7+0x400] ;  /* 0x0004000007a80984 */ /* 0x0008680000000c00 */
[----:B------:R4:W1:Y:S04]  /*7010*/  @P0 LDS.128 R164, [R0+0x400] ;  /* 0x0004000000a40984 */ /* 0x0008680000000c00 */
[----:B------:R4:W1:Y:S04]  /*7020*/  @P0 LDS.128 R160, [R5+0x400] ;  /* 0x0004000005a00984 */ /* 0x0008680000000c00 */
[----:B------:R4:W1:Y:S04]  /*7030*/  @P0 LDS.128 R156, [R6+0x400] ;  /* 0x00040000069c0984 */ /* 0x0008680000000c00 */
[----:B------:R4:W1:Y:S04]  /*7040*/  @P0 LDS.128 R152, [R3+0x400] ;  /* 0x0004000003980984 */ /* 0x0008680000000c00 */
[----:B------:R4:W1:Y:S02]  /*7050*/  @P0 LDS.128 R148, [R8+0x400] ;  /* 0x0004000008940984 */ /* 0x0008640000000c00 */
.L_x_101:
[----:B------:R-:W-:Y:S05]  /*7060*/  BSYNC B1 ;  /* 0x0000000000017941 */ /* 0x000fea0003800000 */
.L_x_100:
[----:B---34-:R-:W-:Y:S05]  /*7070*/  VIADD R0, R146, 0x40 ;  /* 0x0000004092007836 */ /* 0x018fea0000000000 */
[----:B------:R-:W-:Y:S04]  /*7080*/  SHF.R.U32.HI R0, RZ, 0x15, R0 ;  /* 0x00000015ff007819 */ /* 0x000fe80000011600 */
[----:B------:R-:W-:Y:S11]  /*7090*/  LOP3.LUT P0, RZ, R0, 0x3, R199, 0x48, !PT ;  /* 0x0000000300ff7812 */ /* 0x000ff600078048c7 */
[----:B------:R-:W-:Y:S02]  /*70a0*/  @!UPT UIADD3 URZ, UPT, UPT, URZ, URZ, URZ ;  /* 0x000000fffffff290 */ /* 0x000fe4000fffe0ff */
[----:B------:R-:W-:Y:S05]  /*70b0*/  @!P0 BRA `(.L_x_105) ;  /* 0x0000000000408947 */ /* 0x000fea0003800000 */
[----:B------:R-:W3:Y:S01]  /*70c0*/  LDCU.64 UR8, c[0x4][0x70] ;  /* 0x01000e00ff0877ac */ /* 0x000ee20008000a00 */
[----:B------:R-:W-:Y:S01]  /*70d0*/  MOV R3, 0x0 ;  /* 0x0000000000037802 */ /* 0x000fe20000000f00 */
[----:B------:R-:W-:Y:S02]  /*70e0*/  HFMA2 R12, -RZ, RZ, 0, 5.9604644775390625e-08 ;  /* 0x00000001ff0c7431 */ /* 0x000fe400000001ff */
[----:B------:R-:W-:Y:S02]  /*70f0*/  IMAD.MOV.U32 R8, RZ, RZ, 0x192 ;  /* 0x00000192ff087424 */ /* 0x000fe400078e00ff */
[----:B------:R-:W-:Y:S01]  /*7100*/  IMAD.MOV.U32 R13, RZ, RZ, RZ ;  /* 0x000000ffff0d7224 */ /* 0x000fe200078e00ff */
[----:B------:R-:W4:Y:S01]  /*7110*/  LDCU.64 UR6, c[0x4][0x78] ;  /* 0x01000f00ff0677ac */ /* 0x000f220008000a00 */
[----:B------:R-:W1:Y:S01]  /*7120*/  LDC.64 R2, c[0x4][R3] ;  /* 0x0100000003027b82 */ /* 0x000e620000000a00 */
[----:B------:R-:W5:Y:S01]  /*7130*/  LDCU.64 UR4, c[0x4][0x10] ;  /* 0x01000200ff0477ac */ /* 0x000f620008000a00 */
[----:B---3--:R-:W-:Y:S01]  /*7140*/  MOV R5, UR9 ;  /* 0x0000000900057c02 */ /* 0x008fe20008000f00 */
[----:B------:R-:W-:Y:S01]  /*7150*/  IMAD.U32 R4, RZ, RZ, UR8 ;  /* 0x00000008ff047e24 */ /* 0x000fe2000f8e00ff */
[----:B----4-:R-:W-:Y:S01]  /*7160*/  MOV R7, UR7 ;  /* 0x0000000700077c02 */ /* 0x010fe20008000f00 */
[----:B------:R-:W-:Y:S01]  /*7170*/  IMAD.U32 R6, RZ, RZ, UR6 ;  /* 0x00000006ff067e24 */ /* 0x000fe2000f8e00ff */
[----:B-----5:R-:W-:Y:S01]  /*7180*/  MOV R11, UR5 ;  /* 0x00000005000b7c02 */ /* 0x020fe20008000f00 */
[----:B------:R-:W-:Y:S02]  /*7190*/  IMAD.U32 R10, RZ, RZ, UR4 ;  /* 0x00000004ff0a7e24 */ /* 0x000fe4000f8e00ff */
[----:B------:R-:W-:Y:S07]  /*71a0*/  LEPC R20, `(.L_x_105) ;  /* 0x000000001014794e */ /* 0x000fee0000000000 */
[----:B-12---:R-:W-:Y:S05]  /*71b0*/  CALL.ABS.NOINC R2 ;  /* 0x0000000002007343 */ /* 0x006fea0003c00000 */
.L_x_105:
[----:B------:R-:W-:Y:S01]  /*71c0*/  ISETP.NE.AND P6, PT, R211, RZ, PT ;  /* 0x000000ffd300720c */ /* 0x000fe20003fc5270 */
[----:B------:R-:W-:Y:S05]  /*71d0*/  WARPSYNC.ALL ;  /* 0x0000000000007948 */ /* 0x000fea0003800000 */
[----:B------:R-:W-:Y:S01]  /*71e0*/  R2UR UR4, R146 ;  /* 0x00000000920472ca */ /* 0x000fe200000e0000 */
[----:B------:R-:W-:Y:S01]  /*71f0*/  BSSY.RECONVERGENT B0, `(.L_x_106) ;  /* 0x0000103000007945 */ /* 0x000fe20003800200 */
[----:B------:R-:W-:Y:S02]  /*7200*/  MOV R3, UR52 ;  /* 0x0000003400037c02 */ /* 0x000fe40008000f00 */
[----:B------:R-:W-:Y:S02]  /*7210*/  MOV R226, UR37 ;  /* 0x0000002500e27c02 */ /* 0x000fe40008000f00 */
[C---:B-1----:R-:W-:Y:S02]  /*7220*/  SHF.L.U32 R142, R176.reuse, 0x10, RZ ;  /* 0x00000010b08e7819 */ /* 0x042fe400000006ff */
[----:B------:R-:W-:Y:S02]  /*7230*/  @!P6 LEA R3, R3, UR41, 0x3 ;  /* 0x000000290303ec11 */ /* 0x000fe4000f8e18ff */
[----:B------:R-:W-:Y:S02]  /*7240*/  LOP3.LUT R145, R176, 0xffff0000, RZ, 0xc0, !PT ;  /* 0xffff0000b0917812 */ /* 0x000fe400078ec0ff */
[----:B------:R-:W-:Y:S01]  /*7250*/  @!P6 IADD3 R3, PT, PT, R3, 0x50, RZ ;  /* 0x000000500303e810 */ /* 0x000fe20007ffe0ff */
[----:B------:R-:W1:Y:S01]  /*7260*/  LDTM.x64 R4, tmem[UR4+0x40] ;  /* 0x00004004000479ee */ /* 0x000e620008340000 */
[----:B------:R-:W-:Y:S02]  /*7270*/  ISETP.NE.AND P0, PT, R207, RZ, PT ;  /* 0x000000ffcf00720c */ /* 0x000fe40003f05270 */
[----:B------:R-:W-:Y:S01]  /*7280*/  @!P6 PRMT R226, R226, 0x654, R3 ;  /* 0x00000654e2e2e816 */ /* 0x000fe20000000003 */
[--C-:B-1----:R-:W-:Y:S01]  /*7290*/  FFMA R0, R141, R4, R68.reuse ;  /* 0x000000048d007223 */ /* 0x102fe20000000044 */
[----:B------:R-:W-:Y:S01]  /*72a0*/  SHF.L.U32 R4, R177, 0x10, RZ ;  /* 0x00000010b1047819 */ /* 0x000fe200000006ff */
[C-C-:B------:R-:W-:Y:S01]  /*72b0*/  FFMA R2, R141.reuse, R5, R68.reuse ;  /* 0x000000058d027223 */ /* 0x140fe20000000044 */
[C---:B------:R-:W-:Y:S01]  /*72c0*/  SHF.L.U32 R5, R178.reuse, 0x10, RZ ;  /* 0x00000010b2057819 */ /* 0x040fe200000006ff */
        /* <DEDUP_REMOVED lines=67> */
[C---:B------:R-:W-:Y:S01]  /*7700*/  FFMA R69, R143.reuse, R6, R69 ;  /* 0x000000068f457223 */ /* 0x040fe20000000045 */
[----:B------:R-:W-:Y:S01]  /*7710*/  FFMA R70, R143, R5, R70 ;  /* 0x000000058f467223 */ /* 0x000fe20000000046 */
[----:B------:R-:W-:Y:S02]  /*7720*/  F2FP.RELU.BF16.F32.PACK_AB R228, R2, R0 ;  /* 0x0000000002e4723e */ /* 0x000fe400000018ff */
[----:B------:R-:W-:Y:S01]  /*7730*/  SHF.L.U32 R5, R179, 0x10, RZ ;  /* 0x00000010b3057819 */ /* 0x000fe200000006ff */
[----:B------:R-:W-:Y:S01]  /*7740*/  FFMA R71, R143, R4, R71 ;  /* 0x000000048f477223 */ /* 0x000fe20000000047 */
[----:B------:R-:W-:Y:S02]  /*7750*/  F2FP.RELU.BF16.F32.PACK_AB R229, R69, R3 ;  /* 0x0000000345e5723e */ /* 0x000fe400000018ff */
[----:B------:R-:W-:Y:S01]  /*7760*/  LOP3.LUT R0, R179, 0xffff0000, RZ, 0xc0, !PT ;  /* 0xffff0000b3007812 */ /* 0x000fe200078ec0ff */
[C---:B------:R-:W-:Y:S01]  /*7770*/  FFMA R72, R143.reuse, R5, R72 ;  /* 0x000000058f487223 */ /* 0x040fe20000000048 */
[C---:B------:R-:W-:Y:S02]  /*7780*/  SHF.L.U32 R3, R172.reuse, 0x10, RZ ;  /* 0x00000010ac037819 */ /* 0x040fe400000006ff */
[----:B------:R-:W-:Y:S01]  /*7790*/  LOP3.LUT R2, R172, 0xffff0000, RZ, 0xc0, !PT ;  /* 0xffff0000ac027812 */ /* 0x000fe200078ec0ff */
[----:B------:R-:W-:Y:S01]  /*77a0*/  FFMA R73, R143, R0, R73 ;  /* 0x000000008f497223 */ /* 0x000fe20000000049 */
[----:B------:R-:W-:Y:S01]  /*77b0*/  SHF.L.U32 R0, R173, 0x10, RZ ;  /* 0x00000010ad007819 */ /* 0x000fe200000006ff */
[C---:B------:R-:W-:Y:S01]  /*77c0*/  FFMA R74, R143.reuse, R3, R74 ;  /* 0x000000038f4a7223 */ /* 0x040fe2000000004a */
[C---:B------:R-:W-:Y:S01]  /*77d0*/  SHF.L.U32 R3, R174.reuse, 0x10, RZ ;  /* 0x00000010ae037819 */ /* 0x040fe200000006ff */
[----:B------:R-:W-:Y:S01]  /*77e0*/  FFMA R75, R143, R2, R75 ;  /* 0x000000028f4b7223 */ /* 0x000fe2000000004b */
[----:B------:R-:W-:Y:S01]  /*77f0*/  LOP3.LUT R2, R173, 0xffff0000, RZ, 0xc0, !PT ;  /* 0xffff0000ad027812 */ /* 0x000fe200078ec0ff */
[C---:B------:R-:W-:Y:S01]  /*7800*/  FFMA R76, R143.reuse, R0, R76 ;  /* 0x000000008f4c7223 */ /* 0x040fe2000000004c */
[----:B------:R-:W-:Y:S02]  /*7810*/  LOP3.LUT R0, R174, 0xffff0000, RZ, 0xc0, !PT ;  /* 0xffff0000ae007812 */ /* 0x000fe400078ec0ff */
[C---:B------:R-:W-:Y:S01]  /*7820*/  SHF.L.U32 R5, R168.reuse, 0x10, RZ ;  /* 0x00000010a8057819 */ /* 0x040fe200000006ff */
[----:B------:R-:W-:Y:S01]  /*7830*/  FFMA R77, R143, R2, R77 ;  /* 0x000000028f4d7223 */ /* 0x000fe2000000004d */
[----:B------:R-:W-:Y:S01]  /*7840*/  LOP3.LUT R2, R175, 0xffff0000, RZ, 0xc0, !PT ;  /* 0xffff0000af027812 */ /* 0x000fe200078ec0ff */
[----:B------:R-:W-:Y:S01]  /*7850*/  FFMA R78, R143, R3, R78 ;  /* 0x000000038f4e7223 */ /* 0x000fe2000000004e */
[----:B------:R-:W-:Y:S01]  /*7860*/  SHF.L.U32 R3, R175, 0x10, RZ ;  /* 0x00000010af037819 */ /* 0x000fe200000006ff */
[----:B------:R-:W-:Y:S01]  /*7870*/  FFMA R79, R143, R0, R79 ;  /* 0x000000008f4f7223 */ /* 0x000fe2000000004f */
[----:B------:R-:W-:Y:S02]  /*7880*/  LOP3.LUT R0, R168, 0xffff0000, RZ, 0xc0, !PT ;  /* 0xffff0000a8007812 */ /* 0x000fe400078ec0ff */
[----:B------:R-:W-:Y:S01]  /*7890*/  LOP3.LUT R4, R171, 0xffff0000, RZ, 0xc0, !PT ;  /* 0xffff0000ab047812 */ /* 0x000fe200078ec0ff */
[C---:B------:R-:W-:Y:S01]  /*78a0*/  FFMA R80, R143.reuse, R3, R80 ;  /* 0x000000038f507223 */ /* 0x040fe20000000050 */
[C---:B------:R-:W-:Y:S01]  /*78b0*/  SHF.L.U32 R3, R170.reuse, 0x10, RZ ;  /* 0x00000010aa037819 */ /* 0x040fe200000006ff */
[----:B------:R-:W-:Y:S01]  /*78c0*/  FFMA R81, R143, R2, R81 ;  /* 0x000000028f517223 */ /* 0x000fe20000000051 */
[----:B------:R-:W-:Y:S01]  /*78d0*/  SHF.L.U32 R2, R169, 0x10, RZ ;  /* 0x00000010a9027819 */ /* 0x000fe200000006ff */
[----:B------:R-:W-:Y:S01]  /*78e0*/  FFMA R82, R143, R5, R82 ;  /* 0x000000058f527223 */ /* 0x000fe20000000052 */
[----:B------:R-:W-:Y:S01]  /*78f0*/  SHF.L.U32 R5, R171, 0x10, RZ ;  /* 0x00000010ab057819 */ /* 0x000fe200000006ff */
[----:B------:R-:W-:Y:S01]  /*7900*/  FFMA R83, R143, R0, R83 ;  /* 0x000000008f537223 */ /* 0x000fe20000000053 */
[----:B------:R-:W-:Y:S01]  /*7910*/  LOP3.LUT R0, R169, 0xffff0000, RZ, 0xc0, !PT ;  /* 0xffff0000a9007812 */ /* 0x000fe200078ec0ff */
[----:B------:R-:W-:Y:S01]  /*7920*/  FFMA R84, R143, R2, R84 ;  /* 0x000000028f547223 */ /* 0x000fe20000000054 */
[----:B------:R-:W-:Y:S02]  /*7930*/  LOP3.LUT R2, R170, 0xffff0000, RZ, 0xc0, !PT ;  /* 0xffff0000aa027812 */ /* 0x000fe400078ec0ff */
[----:B------:R-:W-:Y:S01]  /*7940*/  F2FP.RELU.BF16.F32.PACK_AB R230, R71, R70 ;  /* 0x0000004647e6723e */ /* 0x000fe200000018ff */
[C---:B------:R-:W-:Y:S01]  /*7950*/  FFMA R85, R143.reuse, R0, R85 ;  /* 0x000000008f557223 */ /* 0x040fe20000000055 */
[----:B------:R-:W-:Y:S01]  /*7960*/  SHF.L.U32 R0, R164, 0x10, RZ ;  /* 0x00000010a4007819 */ /* 0x000fe200000006ff */
[C---:B------:R-:W-:Y:S01]  /*7970*/  FFMA R86, R143.reuse, R3, R86 ;  /* 0x000000038f567223 */ /* 0x040fe20000000056 */
        /* <DEDUP_REMOVED lines=8> */
[----:B------:R-:W-:Y:S01]  /*7a00*/  SHF.L.U32 R0, R165, 0x10, RZ ;  /* 0x00000010a5007819 */ /* 0x000fe200000006ff */
[----:B------:R-:W-:Y:S01]  /*7a10*/  FFMA R91, R143, R2, R91 ;  /* 0x000000028f5b7223 */ /* 0x000fe2000000005b */
[----:B------:R-:W-:Y:S02]  /*7a20*/  LOP3.LUT R2, R166, 0xffff0000, RZ, 0xc0, !PT ;  /* 0xffff0000a6027812 */ /* 0x000fe400078ec0ff */
[----:B------:R-:W-:Y:S01]  /*7a30*/  F2FP.RELU.BF16.F32.PACK_AB R231, R73, R72 ;  /* 0x0000004849e7723e */ /* 0x000fe200000018ff */
[----:B------:R-:W-:Y:S01]  /*7a40*/  FFMA R92, R143, R0, R92 ;  /* 0x000000008f5c7223 */ /* 0x000fe2000000005c */
[----:B------:R-:W-:Y:S02]  /*7a50*/  LOP3.LUT R0, R165, 0xffff0000, RZ, 0xc0, !PT ;  /* 0xffff0000a5007812 */ /* 0x000fe400078ec0ff */
[----:B------:R-:W-:Y:S01]  /*7a60*/  F2FP.RELU.BF16.F32.PACK_AB R72, R75, R74 ;  /* 0x0000004a4b48723e */ /* 0x000fe200000018ff */
[----:B------:R-:W-:Y:S01]  /*7a70*/  STS.128 [R219+UR41+0x4400], R228 ;  /* 0x004400e4db007988 */ /* 0x000fe20008000c29 */
        /* <DEDUP_REMOVED lines=8> */
[----:B------:R-:W-:Y:S01]  /*7b00*/  F2FP.RELU.BF16.F32.PACK_AB R74, R79, R78 ;  /* 0x0000004e4f4a723e */ /* 0x000fe200000018ff */
[----:B------:R-:W-:Y:S01]  /*7b10*/  FFMA R97, R143, R4, R97 ;  /* 0x000000048f617223 */ /* 0x000fe20000000061 */
[----:B------:R-:W-:Y:S01]  /*7b20*/  F2FP.RELU.BF16.F32.PACK_AB R75, R81, R80 ;  /* 0x00000050514b723e */ /* 0x000fe200000018ff */
[----:B------:R-:W-:Y:S01]  /*7b30*/  FFMA R98, R143, R0, R98 ;  /* 0x000000008f627223 */ /* 0x000fe20000000062 */
[----:B------:R-:W-:Y:S01]  /*7b40*/  LOP3.LUT R0, R161, 0xffff0000, RZ, 0xc0, !PT ;  /* 0xffff0000a1007812 */ /* 0x000fe200078ec0ff */
[----:B------:R-:W-:Y:S01]  /*7b50*/  FFMA R99, R143, R2, R99 ;  /* 0x000000028f637223 */ /* 0x000fe20000000063 */
[----:B------:R-:W-:Y:S01]  /*7b60*/  SHF.L.U32 R5, R163, 0x10, RZ ;  /* 0x00000010a3057819 */ /* 0x000fe200000006ff */
[C---:B------:R-:W-:Y:S01]  /*7b70*/  FFMA R100, R143.reuse, R3, R100 ;  /* 0x000000038f647223 */ /* 0x040fe20000000064 */
[C---:B------:R-:W-:Y:S01]  /*7b80*/  SHF.L.U32 R3, R162.reuse, 0x10, RZ ;  /* 0x00000010a2037819 */ /* 0x040fe200000006ff */
[----:B------:R-:W-:Y:S01]  /*7b90*/  FFMA R101, R143, R0, R101 ;  /* 0x000000008f657223 */ /* 0x000fe20000000065 */
[----:B------:R-:W-:Y:S01]  /*7ba0*/  LOP3.LUT R0, R162, 0xffff0000, RZ, 0xc0, !PT ;  /* 0xffff0000a2007812 */ /* 0x000fe200078ec0ff */
[----:B------:R1:W-:Y:S01]  /*7bb0*/  STS.128 [R218+0x4400], R72 ;  /* 0x00440048da007388 */ /* 0x0003e20000000c00 */
[----:B------:R-:W-:Y:S01]  /*7bc0*/  LOP3.LUT R2, R163, 0xffff0000, RZ, 0xc0, !PT ;  /* 0xffff0000a3027812 */ /* 0x000fe200078ec0ff */
[----:B------:R-:W-:Y:S01]  /*7bd0*/  FFMA R102, R143, R3, R102 ;  /* 0x000000038f667223 */ /* 0x000fe20000000066 */
[----:B------:R-:W-:Y:S01]  /*7be0*/  F2FP.RELU.BF16.F32.PACK_AB R76, R83, R82 ;  /* 0x00000052534c723e */ /* 0x000fe200000018ff */
[----:B------:R-:W-:Y:S01]  /*7bf0*/  FFMA R103, R143, R0, R103 ;  /* 0x000000008f677223 */ /* 0x000fe20000000067 */
[----:B------:R-:W-:Y:S01]  /*7c00*/  F2FP.RELU.BF16.F32.PACK_AB R77, R85, R84 ;  /* 0x00000054554d723e */ /* 0x000fe200000018ff */
[----:B------:R-:W-:Y:S01]  /*7c10*/  FFMA R104, R143, R5, R104 ;  /* 0x000000058f687223 */ /* 0x000fe20000000068 */
[----:B------:R-:W-:Y:S01]  /*7c20*/  F2FP.RELU.BF16.F32.PACK_AB R78, R87, R86 ;  /* 0x00000056574e723e */ /* 0x000fe200000018ff */
[----:B------:R-:W-:Y:S01]  /*7c30*/  FFMA R105, R143, R2, R105 ;  /* 0x000000028f697223 */ /* 0x000fe20000000069 */
[----:B------:R-:W-:Y:S02]  /*7c40*/  F2FP.RELU.BF16.F32.PACK_AB R79, R89, R88 ;  /* 0x00000058594f723e */ /* 0x000fe400000018ff */
[C---:B------:R-:W-:Y:S02]  /*7c50*/  SHF.L.U32 R0, R156.reuse, 0x10, RZ ;  /* 0x000000109c007819 */ /* 0x040fe400000006ff */
[----:B------:R-:W-:Y:S01]  /*7c60*/  LOP3.LUT R2, R156, 0xffff0000, RZ, 0xc0, !PT ;  /* 0xffff00009c027812 */ /* 0x000fe200078ec0ff */
[----:B------:R3:W-:Y:S01]  /*7c70*/  STS.128 [R217+0x4400], R76 ;  /* 0x0044004cd9007388 */ /* 0x0007e20000000c00 */
        /* <DEDUP_REMOVED lines=26> */
[C---:B------:R-:W-:Y:S01]  /*7e20*/  SHF.L.U32 R0, R154.reuse, 0x10, RZ ;  /* 0x000000109a007819 */ /* 0x040fe200000006ff */
[----:B------:R-:W-:Y:S01]  /*7e30*/  FFMA R116, R143, R5, R116 ;  /* 0x000000058f747223 */ /* 0x000fe20000000074 */
[----:B-1----:R-:W-:Y:S01]  /*7e40*/  F2FP.RELU.BF16.F32.PACK_AB R72, R99, R98 ;  /* 0x000000626348723e */ /* 0x002fe200000018ff */
[C---:B------:R-:W-:Y:S01]  /*7e50*/  FFMA R117, R143.reuse, R2, R117 ;  /* 0x000000028f757223 */ /* 0x040fe20000000075 */
[----:B------:R-:W-:Y:S01]  /*7e60*/  LOP3.LUT R2, R154, 0xffff0000, RZ, 0xc0, !PT ;  /* 0xffff00009a027812 */ /* 0x000fe200078ec0ff */
[----:B------:R-:W-:Y:S01]  /*7e70*/  FFMA R118, R143, R0, R118 ;  /* 0x000000008f767223 */ /* 0x000fe20000000076 */
[----:B------:R-:W-:Y:S02]  /*7e80*/  F2FP.RELU.BF16.F32.PACK_AB R73, R101, R100 ;  /* 0x000000646549723e */ /* 0x000fe400000018ff */
[----:B------:R-:W-:Y:S01]  /*7e90*/  F2FP.RELU.BF16.F32.PACK_AB R74, R103, R102 ;  /* 0x00000066674a723e */ /* 0x000fe200000018ff */
[----:B------:R-:W-:Y:S01]  /*7ea0*/  FFMA R119, R143, R2, R119 ;  /* 0x000000028f777223 */ /* 0x000fe20000000077 */
[----:B------:R-:W-:Y:S01]  /*7eb0*/  F2FP.RELU.BF16.F32.PACK_AB R75, R105, R104 ;  /* 0x00000068694b723e */ /* 0x000fe200000018ff */
[----:B------:R-:W-:Y:S01]  /*7ec0*/  FFMA R120, R143, R3, R120 ;  /* 0x000000038f787223 */ /* 0x000fe20000000078 */
[----:B------:R-:W-:Y:S02]  /*7ed0*/  LOP3.LUT R0, R155, 0xffff0000, RZ, 0xc0, !PT ;  /* 0xffff00009b007812 */ /* 0x000fe400078ec0ff */
[----:B---3--:R-:W-:Y:S01]  /*7ee0*/  F2FP.RELU.BF16.F32.PACK_AB R76, R107, R106 ;  /* 0x0000006a6b4c723e */ /* 0x008fe200000018ff */
[----:B------:R1:W-:Y:S01]  /*7ef0*/  STS.128 [R215+0x4400], R72 ;  /* 0x00440048d7007388 */ /* 0x0003e20000000c00 */
[C---:B------:R-:W-:Y:S01]  /*7f00*/  SHF.L.U32 R3, R148.reuse, 0x10, RZ ;  /* 0x0000001094037819 */ /* 0x040fe200000006ff */
[----:B------:R-:W-:Y:S01]  /*7f10*/  FFMA R121, R143, R0, R121 ;  /* 0x000000008f797223 */ /* 0x000fe20000000079 */
[----:B------:R-:W-:Y:S02]  /*7f20*/  LOP3.LUT R2, R148, 0xffff0000, RZ, 0xc0, !PT ;  /* 0xffff000094027812 */ /* 0x000fe400078ec0ff */
[----:B------:R-:W-:Y:S01]  /*7f30*/  SHF.L.U32 R5, R149, 0x10, RZ ;  /* 0x0000001095057819 */ /* 0x000fe200000006ff */
[----:B------:R-:W-:Y:S01]  /*7f40*/  FFMA R122, R143, R3, R122 ;  /* 0x000000038f7a7223 */ /* 0x000fe2000000007a */
[----:B------:R-:W-:Y:S01]  /*7f50*/  F2FP.RELU.BF16.F32.PACK_AB R77, R109, R108 ;  /* 0x0000006c6d4d723e */ /* 0x000fe200000018ff */
[----:B------:R-:W-:Y:S01]  /*7f60*/  FFMA R123, R143, R2, R123 ;  /* 0x000000028f7b7223 */ /* 0x000fe2000000007b */
[----:B------:R-:W-:Y:S01]  /*7f70*/  F2FP.RELU.BF16.F32.PACK_AB R78, R111, R110 ;  /* 0x0000006e6f4e723e */ /* 0x000fe200000018ff */
[----:B------:R-:W-:Y:S01]  /*7f80*/  FFMA R124, R143, R5, R124 ;  /* 0x000000058f7c7223 */ /* 0x000fe2000000007c */
        /* <DEDUP_REMOVED lines=10> */
[----:B----4-:R-:W-:Y:S01]  /*8030*/  F2FP.RELU.BF16.F32.PACK_AB R80, R115, R114 ;  /* 0x000000727350723e */ /* 0x010fe200000018ff */
        /* <DEDUP_REMOVED lines=9> */
[----:B------:R-:W-:Y:S02]  /*80d0*/  F2FP.RELU.BF16.F32.PACK_AB R87, R129, R128 ;  /* 0x000000808157723e */ /* 0x000fe400000018ff */
[----:B------:R-:W-:Y:S02]  /*80e0*/  LEA R0, R220, UR41, 0x3 ;  /* 0x00000029dc007c11 */ /* 0x000fe4000f8e18ff */
[----:B------:R-:W-:Y:S01]  /*80f0*/  @!P6 SHF.L.U32 R3, R204, 0x1f, RZ ;  /* 0x0000001fcc03e819 */ /* 0x000fe200000006ff */
        /* <DEDUP_REMOVED lines=9> */
[----:B------:R-:W-:Y:S02]  /*8190*/  UIADD3 UR8, UP0, UPT, UR54, 0x680, URZ ;  /* 0x0000068036087890 */ /* 0x000fe4000ff1e0ff */
[----:B------:R-:W-:Y:S02]  /*81a0*/  UIADD3 UR5, UPT, UPT, UR49, 0x40, URZ ;  /* 0x0000004031057890 */ /* 0x000fe4000fffe0ff */
[----:B------:R-:W-:Y:S02]  /*81b0*/  UIADD3 UR4, UPT, UPT, UR41, 0x4400, URZ ;  /* 0x0000440029047890 */ /* 0x000fe4000fffe0ff */
[----:B------:R-:W-:Y:S01]  /*81c0*/  UIADD3.X UR9, UPT, UPT, URZ, UR55, URZ, UP0, !UPT ;  /* 0x00000037ff097290 */ /* 0x000fe200087fe4ff */
[----:B------:R-:W-:Y:S01]  /*81d0*/  UMOV UR6, UR50 ;  /* 0x0000003200067c82 */ /* 0x000fe20008000000 */
[----:B------:R-:W-:Y:S07]  /*81e0*/  UMOV UR7, UR44 ;  /* 0x0000002c00077c82 */ /* 0x000fee0008000000 */
[----:B------:R3:W-:Y:S01]  /*81f0*/  UTMASTG.3D [UR4], [UR8] ;  /* 0x00000004080073b5 */ /* 0x0007e20008010000 */
[----:B------:R0:W-:Y:S01]  /*8200*/  UTMACMDFLUSH ;  /* 0x00000000000079b7 */ /* 0x0001e20000000000 */
[----:B---3--:R-:W-:Y:S04]  /*8210*/  DEPBAR.LE SB0, 0x1 ;  /* 0x000080400000791a */ /* 0x008fe80000000000 */
.L_x_107:
[----:B------:R-:W-:Y:S05]  /*8220*/  BSYNC.RECONVERGENT B0 ;  /* 0x0000000000007941 */ /* 0x000fea0003800200 */
.L_x_106:
[----:B------:R-:W-:Y:S01]  /*8230*/  BAR.SYNC.DEFER_BLOCKING 0x1, 0x80 ;  /* 0x0042000000007b1d */ /* 0x000fe20000010000 */
[----:B------:R-:W-:Y:S04]  /*8240*/  UIADD3 UR51, UPT, UPT, UR52, 0x1, URZ ;  /* 0x0000000134337890 */ /* 0x000fe8000fffe0ff */
[----:B------:R-:W-:Y:S04]  /*8250*/  UISETP.NE.AND UP0, UPT, UR51, 0x4, UPT ;  /* 0x000000043300788c */ /* 0x000fe8000bf05270 */
[----:B------:R-:W-:Y:S01]  /*8260*/  USEL UR51, UR51, URZ, UP0 ;  /* 0x000000ff33337287 */ /* 0x000fe20008000000 */
[----:B------:R3:W-:Y:S01]  /*8270*/  @!P6 SYNCS.ARRIVE.TRANS64.RED.A1T0 RZ, [R226+URZ], RZ ;  /* 0x000000ffe2ffe9a7 */ /* 0x0007e200081004ff */
[----:B------:R-:W-:Y:S01]  /*8280*/  BSSY B1, `(.L_x_108) ;  /* 0x0000020000017945 */ /* 0x000fe20003800000 */
[----:B------:R-:W4:Y:S02]  /*8290*/  @!P6 SYNCS.PHASECHK.TRANS64.TRYWAIT P0, [R0+URZ+0x30], R3 ;  /* 0x000030030000e5a7 */ /* 0x000f2400080011ff */
[----:B----4-:R-:W-:Y:S01]  /*82a0*/  @!P6 SEL R223, RZ, 0x1, !P0 ;  /* 0x00000001ffdfe807 */ /* 0x010fe20004000000 */
[----:B---3--:R-:W-:Y:S06]  /*82b0*/  @P6 BRA `(.L_x_109) ;  /* 0x0000000000706947 */ /* 0x008fec0003800000 */
        /* <DEDUP_REMOVED lines=9> */
[----:B------:R-:W-:Y:S04]  /*8350*/  SHF.L.U32 R7, R204, 0x1f, RZ ;  /* 0x0000001fcc077819 */ /* 0x000fe800000006ff */
[----:B------:R-:W3:Y:S02]  /*8360*/  SYNCS.PHASECHK.TRANS64.TRYWAIT P0, [R0+URZ+0x30], R7 ;  /* 0x00003007000075a7 */ /* 0x000ee400080011ff */
[----:B---3--:R-:W-:Y:S05]  /*8370*/  @!P0 BRA `(.L_x_112) ;  /* 0x0000003400088947 */ /* 0x008fea0003800000 */
.L_x_111:
[----:B------:R-:W-:Y:S05]  /*8380*/  BSYNC B0 ;  /* 0x0000000000007941 */ /* 0x000fea0003800000 */
.L_x_110:
        /* <DEDUP_REMOVED lines=15> */
.L_x_109:
[----:B------:R-:W-:Y:S05]  /*8480*/  BSYNC B1 ;  /* 0x0000000000017941 */ /* 0x000fea0003800000 */
.L_x_108:
[----:B----4-:R-:W-:Y:S05]  /*8490*/  VIADD R0, R146, 0x80 ;  /* 0x0000008092007836 */ /* 0x010fea0000000000 */
[----:B------:R-:W-:Y:S04]  /*84a0*/  SHF.R.U32.HI R0, RZ, 0x15, R0 ;  /* 0x00000015ff007819 */ /* 0x000fe80000011600 */
[----:B------:R-:W-:Y:S11]  /*84b0*/  LOP3.LUT P0, RZ, R0, 0x3, R199, 0x48, !PT ;  /* 0x0000000300ff7812 */ /* 0x000ff600078048c7 */
[----:B------:R-:W-:Y:S02]  /*84c0*/  @!UPT UIADD3 URZ, UPT, UPT, URZ, URZ, URZ ;  /* 0x000000fffffff290 */ /* 0x000fe4000fffe0ff */
[----:B------:R-:W-:Y:S05]  /*84d0*/  @!P0 BRA `(.L_x_113) ;  /* 0x0000000000408947 */ /* 0x000fea0003800000 */
[----:B------:R-:W4:Y:S01]  /*84e0*/  LDCU.64 UR8, c[0x4][0x70] ;  /* 0x01000e00ff0877ac */ /* 0x000f220008000a00 */
[----:B------:R-:W-:Y:S01]  /*84f0*/  MOV R3, 0x0 ;  /* 0x0000000000037802 */ /* 0x000fe20000000f00 */
[----:B------:R-:W-:Y:S02]  /*8500*/  HFMA2 R12, -RZ, RZ, 0, 5.9604644775390625e-08 ;  /* 0x00000001ff0c7431 */ /* 0x000fe400000001ff */
[----:B------:R-:W-:Y:S02]  /*8510*/  IMAD.MOV.U32 R8, RZ, RZ, 0x192 ;  /* 0x00000192ff087424 */ /* 0x000fe400078e00ff */
[----:B------:R-:W-:Y:S01]  /*8520*/  IMAD.MOV.U32 R13, RZ, RZ, RZ ;  /* 0x000000ffff0d7224 */ /* 0x000fe200078e00ff */
[----:B------:R-:W5:Y:S01]  /*8530*/  LDCU.64 UR6, c[0x4][0x78] ;  /* 0x01000f00ff0677ac */ /* 0x000f620008000a00 */
[----:B------:R-:W1:Y:S01]  /*8540*/  LDC.64 R2, c[0x4][R3] ;  /* 0x0100000003027b82 */ /* 0x000e620000000a00 */
[----:B------:R-:W2:Y:S01]  /*8550*/  LDCU.64 UR4, c[0x4][0x10] ;  /* 0x01000200ff0477ac */ /* 0x000ea20008000a00 */
[----:B----4-:R-:W-:Y:S01]  /*8560*/  MOV R5, UR9 ;  /* 0x0000000900057c02 */ /* 0x010fe20008000f00 */
[----:B------:R-:W-:Y:S01]  /*8570*/  IMAD.U32 R4, RZ, RZ, UR8 ;  /* 0x00000008ff047e24 */ /* 0x000fe2000f8e00ff */
[----:B-----5:R-:W-:Y:S01]  /*8580*/  MOV R7, UR7 ;  /* 0x0000000700077c02 */ /* 0x020fe20008000f00 */
[----:B------:R-:W-:Y:S01]  /*8590*/  IMAD.U32 R6, RZ, RZ, UR6 ;  /* 0x00000006ff067e24 */ /* 0x000fe2000f8e00ff */
[----:B--2---:R-:W-:Y:S01]  /*85a0*/  MOV R11, UR5 ;  /* 0x00000005000b7c02 */ /* 0x004fe20008000f00 */
[----:B------:R-:W-:Y:S02]  /*85b0*/  IMAD.U32 R10, RZ, RZ, UR4 ;  /* 0x00000004ff0a7e24 */ /* 0x000fe4000f8e00ff */
[----:B------:R-:W-:Y:S07]  /*85c0*/  LEPC R20, `(.L_x_113) ;  /* 0x000000001014794e */ /* 0x000fee0000000000 */
[----:B-1-3--:R-:W-:Y:S05]  /*85d0*/  CALL.ABS.NOINC R2 ;  /* 0x0000000002007343 */ /* 0x00afea0003c00000 */
.L_x_113:
        /* <DEDUP_REMOVED lines=13> */
[C-C-:B-1----:R-:W-:Y:S01]  /*86b0*/  FFMA R0, R141.reuse, R4, R68.reuse ;  /* 0x000000048d007223 */ /* 0x142fe20000000044 */
        /* <DEDUP_REMOVED lines=59> */
[--C-:B------:R-:W-:Y:S01]  /*8a70*/  FFMA R60, R141, R64, R68.reuse ;  /* 0x000000408d3c7223 */ /* 0x100fe20000000044 */
[----:B------:R-:W-:Y:S01]  /*8a80*/  SHF.L.U32 R64, R177, 0x10, RZ ;  /* 0x00000010b1407819 */ /* 0x000fe200000006ff */
[C-C-:B------:R-:W-:Y:S01]  /*8a90*/  FFMA R61, R141.reuse, R65, R68.reuse ;  /* 0x000000418d3d7223 */ /* 0x140fe20000000044 */
[C---:B------:R-:W-:Y:S01]  /*8aa0*/  SHF.L.U32 R65, R178.reuse, 0x10, RZ ;  /* 0x00000010b2417819 */ /* 0x040fe200000006ff */
[--C-:B------:R-:W-:Y:S01]  /*8ab0*/  FFMA R62, R141, R66, R68.reuse ;  /* 0x000000428d3e7223 */ /* 0x100fe20000000044 */
[----:B------:R-:W-:Y:S01]  /*8ac0*/  LOP3.LUT R66, R177, 0xffff0000, RZ, 0xc0, !PT ;  /* 0xffff0000b1427812 */ /* 0x000fe200078ec0ff */
        /* <DEDUP_REMOVED lines=13> */
[C---:B---3--:R-:W-:Y:S02]  /*8ba0*/  SHF.L.U32 R3, R172.reuse, 0x10, RZ ;  /* 0x00000010ac037819 */ /* 0x048fe400000006ff */
[----:B------:R-:W-:Y:S01]  /*8bb0*/  LOP3.LUT R2, R172, 0xffff0000, RZ, 0xc0, !PT ;  /* 0xffff0000ac027812 */ /* 0x000fe200078ec0ff */
[----:B------:R-:W-:Y:S01]  /*8bc0*/  FFMA R11, R143, R0, R11 ;  /* 0x000000008f0b7223 */ /* 0x000fe2000000000b */
[----:B------:R-:W-:Y:S01]  /*8bd0*/  SHF.L.U32 R0, R173, 0x10, RZ ;  /* 0x00000010ad007819 */ /* 0x000fe200000006ff */
[C---:B------:R-:W-:Y:S01]  /*8be0*/  FFMA R8, R143.reuse, R3, R8 ;  /* 0x000000038f087223 */ /* 0x040fe20000000008 */
[C---:B------:R-:W-:Y:S01]  /*8bf0*/  SHF.L.U32 R3, R174.reuse, 0x10, RZ ;  /* 0x00000010ae037819 */ /* 0x040fe200000006ff */
[----:B------:R-:W-:Y:S01]  /*8c00*/  FFMA R9, R143, R2, R9 ;  /* 0x000000028f097223 */ /* 0x000fe20000000009 */
[----:B------:R-:W-:Y:S01]  /*8c10*/  LOP3.LUT R2, R173, 0xffff0000, RZ, 0xc0, !PT ;  /* 0xffff0000ad027812 */ /* 0x000fe200078ec0ff */
[----:B------:R-:W-:Y:S01]  /*8c20*/  FFMA R10, R143, R0, R10 ;  /* 0x000000008f0a7223 */ /* 0x000fe2000000000a */
[----:B------:R-:W-:Y:S02]  /*8c30*/  LOP3.LUT R0, R174, 0xffff0000, RZ, 0xc0, !PT ;  /* 0xffff0000ae007812 */ /* 0x000fe400078ec0ff */
[----:B------:R-:W-:Y:S01]  /*8c40*/  F2FP.RELU.BF16.F32.PACK_AB R74, R5, R4 ;  /* 0x00000004054a723e */ /* 0x000fe200000018ff */
[----:B------:R-:W-:Y:S01]  /*8c50*/  FFMA R15, R143, R2, R15 ;  /* 0x000000028f0f7223 */ /* 0x000fe2000000000f */
[----:B------:R-:W-:Y:S01]  /*8c60*/  LOP3.LUT R2, R175, 0xffff0000, RZ, 0xc0, !PT ;  /* 0xffff0000af027812 */ /* 0x000fe200078ec0ff */
[----:B------:R-:W-:Y:S01]  /*8c70*/  FFMA R12, R143, R3, R12 ;  /* 0x000000038f0c7223 */ /* 0x000fe2000000000c */
[----:B------:R-:W-:Y:S01]  /*8c80*/  SHF.L.U32 R3, R175, 0x10, RZ ;  /* 0x00000010af037819 */ /* 0x000fe200000006ff */
[C---:B------:R-:W-:Y:S01]  /*8c90*/  FFMA R13, R143.reuse, R0, R13 ;  /* 0x000000008f0d7223 */ /* 0x040fe2000000000d */
[C---:B------:R-:W-:Y:S02]  /*8ca0*/  SHF.L.U32 R5, R168.reuse, 0x10, RZ ;  /* 0x00000010a8057819 */ /* 0x040fe400000006ff */
        /* <DEDUP_REMOVED lines=11> */
[----:B------:R-:W-:Y:S01]  /*8d60*/  LOP3.LUT R4, R171, 0xffff0000, RZ, 0xc0, !PT ;  /* 0xffff0000ab047812 */ /* 0x000fe200078ec0ff */
        /* <DEDUP_REMOVED lines=18> */
[----:B------:R1:W-:Y:S01]  /*8e90*/  STS.128 [R219+UR41+0x8400], R72 ;  /* 0x00840048db007988 */ /* 0x0003e20008000c29 */
        /* <DEDUP_REMOVED lines=18> */
[----:B------:R-:W-:Y:S02]  /*8fc0*/  LOP3.LUT R0, R162, 0xffff0000, RZ, 0xc0, !PT ;  /* 0xffff0000a2007812 */ /* 0x000fe400078ec0ff */
        /* <DEDUP_REMOVED lines=10> */
[----:B------:R-:W-:Y:S01]  /*9070*/  LOP3.LUT R0, R157, 0xffff0000, RZ, 0xc0, !PT ;  /* 0xffff00009d007812 */ /* 0x000fe200078ec0ff */
[----:B------:R1:W-:Y:S01]  /*9080*/  STS.128 [R218+0x8400], R8 ;  /* 0x00840008da007388 */ /* 0x0003e20000000c00 */
[----:B------:R-:W-:Y:S01]  /*9090*/  F2FP.RELU.BF16.F32.PACK_AB R17, R23, R18 ;  /* 0x000000121711723e */ /* 0x000fe200000018ff */
[C---:B------:R-:W-:Y:S01]  /*90a0*/  FFMA R41, R143.reuse, R2, R41 ;  /* 0x000000028f297223 */ /* 0x040fe20000000029 */
[C---:B------:R-:W-:Y:S01]  /*90b0*/  LOP3.LUT R2, R158.reuse, 0xffff0000, RZ, 0xc0, !PT ;  /* 0xffff00009e027812 */ /* 0x040fe200078ec0ff */
[C---:B------:R-:W-:Y:S01]  /*90c0*/  FFMA R42, R143.reuse, R3, R42 ;  /* 0x000000038f2a7223 */ /* 0x040fe2000000002a */
[----:B------:R-:W-:Y:S01]  /*90d0*/  SHF.L.U32 R3, R158, 0x10, RZ ;  /* 0x000000109e037819 */ /* 0x000fe200000006ff */
[----:B------:R-:W-:Y:S01]  /*90e0*/  FFMA R47, R143, R0, R47 ;  /* 0x000000008f2f7223 */ /* 0x000fe2000000002f */
[----:B------:R-:W-:Y:S02]  /*90f0*/  SHF.L.U32 R5, R159, 0x10, RZ ;  /* 0x000000109f057819 */ /* 0x000fe400000006ff */
[----:B------:R-:W-:Y:S01]  /*9100*/  F2FP.RELU.BF16.F32.PACK_AB R18, R21, R20 ;  /* 0x000000141512723e */ /* 0x000fe200000018ff */
[----:B------:R-:W-:Y:S01]  /*9110*/  FFMA R44, R143, R3, R44 ;  /* 0x000000038f2c7223 */ /* 0x000fe2000000002c */
[----:B------:R-:W-:Y:S01]  /*9120*/  F2FP.RELU.BF16.F32.PACK_AB R19, R27, R22 ;  /* 0x000000161b13723e */ /* 0x000fe200000018ff */
[----:B------:R-:W-:Y:S01]  /*9130*/  FFMA R45, R143, R2, R45 ;  /* 0x000000028f2d7223 */ /* 0x000fe2000000002d */
[----:B------:R-:W-:Y:S01]  /*9140*/  LOP3.LUT R0, R159, 0xffff0000, RZ, 0xc0, !PT ;  /* 0xffff00009f007812 */ /* 0x000fe200078ec0ff */
[----:B------:R-:W-:Y:S01]  /*9150*/  FFMA R46, R143, R5, R46 ;  /* 0x000000058f2e7223 */ /* 0x000fe2000000002e */
[C---:B------:R-:W-:Y:S01]  /*9160*/  SHF.L.U32 R3, R152.reuse, 0x10, RZ ;  /* 0x0000001098037819 */ /* 0x040fe200000006ff */
[----:B------:R1:W-:Y:S01]  /*9170*/  STS.128 [R217+0x8400], R16 ;  /* 0x00840010d9007388 */ /* 0x0003e20000000c00 */
[----:B------:R-:W-:Y:S01]  /*9180*/  F2FP.RELU.BF16.F32.PACK_AB R24, R25, R24 ;  /* 0x000000181918723e */ /* 0x000fe200000018ff */
[C---:B------:R-:W-:Y:S01]  /*9190*/  FFMA R51, R143.reuse, R0, R51 ;  /* 0x000000008f337223 */ /* 0x040fe20000000033 */
[----:B------:R-:W-:Y:S01]  /*91a0*/  LOP3.LUT R0, R152, 0xffff0000, RZ, 0xc0, !PT ;  /* 0xffff000098007812 */ /* 0x000fe200078ec0ff */
[----:B------:R-:W-:Y:S01]  /*91b0*/  FFMA R48, R143, R3, R48 ;  /* 0x000000038f307223 */ /* 0x000fe20000000030 */
[----:B------:R-:W-:Y:S02]  /*91c0*/  F2FP.RELU.BF16.F32.PACK_AB R25, R31, R26 ;  /* 0x0000001a1f19723e */ /* 0x000fe400000018ff */
[----:B------:R-:W-:Y:S01]  /*91d0*/  SHF.L.U32 R5, R153, 0x10, RZ ;  /* 0x0000001099057819 */ /* 0x000fe200000006ff */
[----:B------:R-:W-:Y:S01]  /*91e0*/  FFMA R49, R143, R0, R49 ;  /* 0x000000008f317223 */ /* 0x000fe20000000031 */
[----:B------:R-:W-:Y:S02]  /*91f0*/  F2FP.RELU.BF16.F32.PACK_AB R26, R29, R28 ;  /* 0x0000001c1d1a723e */ /* 0x000fe400000018ff */
[----:B------:R-:W-:Y:S01]  /*9200*/  F2FP.RELU.BF16.F32.PACK_AB R27, R35, R30 ;  /* 0x0000001e231b723e */ /* 0x000fe200000018ff */
[----:B------:R-:W-:Y:S01]  /*9210*/  FFMA R50, R143, R5, R50 ;  /* 0x000000058f327223 */ /* 0x000fe20000000032 */
[----:B------:R-:W-:Y:S02]  /*9220*/  LOP3.LUT R2, R153, 0xffff0000, RZ, 0xc0, !PT ;  /* 0xffff000099027812 */ /* 0x000fe400078ec0ff */
        /* <DEDUP_REMOVED lines=13> */
[----:B------:R-:W-:Y:S01]  /*9300*/  F2FP.RELU.BF16.F32.PACK_AB R40, R41, R40 ;  /* 0x000000282928723e */ /* 0x000fe200000018ff */
[----:B------:R1:W-:Y:S01]  /*9310*/  STS.128 [R215+0x8400], R32 ;  /* 0x00840020d7007388 */ /* 0x0003e20000000c00 */
[C---:B------:R-:W-:Y:S01]  /*9320*/  SHF.L.U32 R3, R148.reuse, 0x10, RZ ;  /* 0x0000001094037819 */ /* 0x040fe200000006ff */
[----:B------:R-:W-:Y:S01]  /*9330*/  FFMA R59, R143, R0, R59 ;  /* 0x000000008f3b7223 */ /* 0x000fe2000000003b */
[----:B------:R-:W-:Y:S02]  /*9340*/  LOP3.LUT R2, R148, 0xffff0000, RZ, 0xc0, !PT ;  /* 0xffff000094027812 */ /* 0x000fe400078ec0ff */
[----:B------:R-:W-:Y:S01]  /*9350*/  F2FP.RELU.BF16.F32.PACK_AB R41, R47, R42 ;  /* 0x0000002a2f29723e */ /* 0x000fe200000018ff */
[----:B------:R-:W-:Y:S01]  /*9360*/  FFMA R56, R143, R3, R56 ;  /* 0x000000038f387223 */ /* 0x000fe20000000038 */
        /* <DEDUP_REMOVED lines=16> */
[----:B------:R-:W-:Y:S02]  /*9470*/  F2FP.RELU.BF16.F32.PACK_AB R49, R55, R50 ;  /* 0x000000323731723e */ /* 0x000fe400000018ff */
[----:B------:R-:W-:Y:S01]  /*9480*/  F2FP.RELU.BF16.F32.PACK_AB R50, R53, R52 ;  /* 0x000000343532723e */ /* 0x000fe200000018ff */
[----:B------:R-:W-:Y:S01]  /*9490*/  FFMA R67, R143, R4, R67 ;  /* 0x000000048f437223 */ /* 0x000fe20000000043 */
        /* <DEDUP_REMOVED lines=26> */
.L_x_115:
[----:B------:R-:W-:Y:S05]  /*9640*/  BSYNC.RECONVERGENT B0 ;  /* 0x0000000000007941 */ /* 0x000fea0003800200 */
.L_x_114:
        /* <DEDUP_REMOVED lines=21> */
.L_x_119:
[----:B------:R-:W-:Y:S05]  /*97a0*/  BSYNC B0 ;  /* 0x0000000000007941 */ /* 0x000fea0003800000 */
.L_x_118:
[----:B------:R-:W-:Y:S11]  /*97b0*/  ISETP.NE.AND P0, PT, R225, RZ, PT ;  /* 0x000000ffe100720c */ /* 0x000ff60003f05270 */
[----:B------:R-:W-:Y:S02]  /*97c0*/  @!UPT UIADD3 URZ, UPT, UPT, URZ, URZ, URZ ;  /* 0x000000fffffff290 */ /* 0x000fe4000fffe0ff */
[----:B------:R4:W1:Y:S01]  /*97d0*/  @P0 LDS.128 R176, [R220+UR41+0x400] ;  /* 0x00040029dcb00984 */ /* 0x0008620008000c00 */
[----:B---3--:R-:W-:Y:S01]  /*97e0*/  @P0 IMAD.IADD R3, R222, 0x1, R221 ;  /* 0x00000001de030824 */ /* 0x008fe200078e02dd */
        /* <DEDUP_REMOVED lines=10> */
.L_x_117:
[----:B------:R-:W-:Y:S05]  /*9890*/  BSYNC B1 ;  /* 0x0000000000017941 */ /* 0x000fea0003800000 */
.L_x_116:
        /* <DEDUP_REMOVED lines=8> */
[----:B-1----:R-:W-:Y:S02]  /*9920*/  IMAD.MOV.U32 R8, RZ, RZ, 0x192 ;  /* 0x00000192ff087424 */ /* 0x002fe400078e00ff */
[----:B------:R-:W-:Y:S01]  /*9930*/  IMAD.MOV.U32 R13, RZ, RZ, RZ ;  /* 0x000000ffff0d7224 */ /* 0x000fe200078e00ff */
[----:B------:R-:W1:Y:S01]  /*9940*/  LDCU.64 UR6, c[0x4][0x78] ;  /* 0x01000f00ff0677ac */ /* 0x000e620008000a00 */
[----:B------:R-:W2:Y:S01]  /*9950*/  LDC.64 R2, c[0x4][R3] ;  /* 0x0100000003027b82 */ /* 0x000ea20000000a00 */
[----:B------:R-:W5:Y:S01]  /*9960*/  LDCU.64 UR4, c[0x4][0x10] ;  /* 0x01000200ff0477ac */ /* 0x000f620008000a00 */
[----:B----4-:R-:W-:Y:S01]  /*9970*/  MOV R5, UR9 ;  /* 0x0000000900057c02 */ /* 0x010fe20008000f00 */
[----:B------:R-:W-:Y:S01]  /*9980*/  IMAD.U32 R4, RZ, RZ, UR8 ;  /* 0x00000008ff047e24 */ /* 0x000fe2000f8e00ff */
[----:B-1----:R-:W-:Y:S01]  /*9990*/  MOV R7, UR7 ;  /* 0x0000000700077c02 */ /* 0x002fe20008000f00 */
[----:B------:R-:W-:Y:S01]  /*99a0*/  IMAD.U32 R6, RZ, RZ, UR6 ;  /* 0x00000006ff067e24 */ /* 0x000fe2000f8e00ff */
[----:B-----5:R-:W-:Y:S01]  /*99b0*/  MOV R11, UR5 ;  /* 0x00000005000b7c02 */ /* 0x020fe20008000f00 */
[----:B------:R-:W-:Y:S02]  /*99c0*/  IMAD.U32 R10, RZ, RZ, UR4 ;  /* 0x00000004ff0a7e24 */ /* 0x000fe4000f8e00ff */
[----:B------:R-:W-:Y:S07]  /*99d0*/  LEPC R20, `(.L_x_121) ;  /* 0x000000001014794e */ /* 0x000fee0000000000 */
[----:B--23--:R-:W-:Y:S05]  /*99e0*/  CALL.ABS.NOINC R2 ;  /* 0x0000000002007343 */ /* 0x00cfea0003c00000 */
.L_x_121:
[----:B------:R-:W-:Y:S01]  /*99f0*/  ISETP.NE.AND P0, PT, R207, RZ, PT ;  /* 0x000000ffcf00720c */ /* 0x000fe20003f05270 */
[----:B------:R-:W-:Y:S05]  /*9a00*/  WARPSYNC.ALL ;  /* 0x0000000000007948 */ /* 0x000fea0003800000 */
[----:B------:R-:W-:Y:S01]  /*9a10*/  R2UR UR4, R146 ;  /* 0x00000000920472ca */ /* 0x000fe200000e0000 */
[----:B------:R-:W-:Y:S01]  /*9a20*/  BSSY.RECONVERGENT B0, `(.L_x_122) ;  /* 0x0000100000007945 */ /* 0x000fe20003800200 */
[----:B------:R-:W-:Y:S02]  /*9a30*/  R2UR UR5, R147 ;  /* 0x00000000930572ca */ /* 0x000fe400000e0000 */
[C---:B-1----:R-:W-:Y:S02]  /*9a40*/  SHF.L.U32 R69, R176.reuse, 0x10, RZ ;  /* 0x00000010b0457819 */ /* 0x042fe400000006ff */
[----:B------:R-:W-:Y:S02]  /*9a50*/  LOP3.LUT R70, R176, 0xffff0000, RZ, 0xc0, !PT ;  /* 0xffff0000b0467812 */ /* 0x000fe400078ec0ff */
[C---:B------:R-:W-:Y:S02]  /*9a60*/  SHF.L.U32 R71, R177.reuse, 0x10, RZ ;  /* 0x00000010b1477819 */ /* 0x040fe400000006ff */
[----:B------:R-:W-:Y:S02]  /*9a70*/  LOP3.LUT R72, R177, 0xffff0000, RZ, 0xc0, !PT ;  /* 0xffff0000b1487812 */ /* 0x000fe400078ec0ff */
[C---:B------:R-:W-:Y:S01]  /*9a80*/  SHF.L.U32 R73, R178.reuse, 0x10, RZ ;  /* 0x00000010b2497819 */ /* 0x040fe200000006ff */
[----:B------:R-:W1:Y:S01]  /*9a90*/  LDTM.x64 R4, tmem[UR4+0xc0] ;  /* 0x0000c004000479ee */ /* 0x000e620008340000 */
[----:B------:R-:W-:Y:S01]  /*9aa0*/  LOP3.LUT R74, R178, 0xffff0000, RZ, 0xc0, !PT ;  /* 0xffff0000b24a7812 */ /* 0x000fe200078ec0ff */
[----:B------:R-:W-:Y:S01]  /*9ab0*/  NOP ;  /* 0x0000000000007918 */ /* 0x000fe20000000000 */
[C---:B------:R-:W-:Y:S01]  /*9ac0*/  SHF.L.U32 R75, R179.reuse, 0x10, RZ ;  /* 0x00000010b34b7819 */ /* 0x040fe200000006ff */
[----:B------:R-:W-:Y:S01]  /*9ad0*/  UIADD3 UR5, UPT, UPT, UR5, 0xb0, URZ ;  /* 0x000000b005057890 */ /* 0x000fe2000fffe0ff */
[----:B------:R-:W-:Y:S02]  /*9ae0*/  LOP3.LUT R76, R179, 0xffff0000, RZ, 0xc0, !PT ;  /* 0xffff0000b34c7812 */ /* 0x000fe400078ec0ff */
[C---:B---3--:R-:W-:Y:S01]  /*9af0*/  SHF.L.U32 R77, R172.reuse, 0x10, RZ ;  /* 0x00000010ac4d7819 */ /* 0x048fe200000006ff */
[----:B------:R-:W-:Y:S01]  /*9b00*/  UPRMT UR5, UR37, 0x654, UR5 ;  /* 0x0000065425057896 */ /* 0x000fe20008000005 */
[----:B------:R-:W-:Y:S02]  /*9b10*/  LOP3.LUT R79, R172, 0xffff0000, RZ, 0xc0, !PT ;  /* 0xffff0000ac4f7812 */ /* 0x000fe400078ec0ff */
[C---:B------:R-:W-:Y:S02]  /*9b20*/  SHF.L.U32 R78, R173.reuse, 0x10, RZ ;  /* 0x00000010ad4e7819 */ /* 0x040fe400000006ff */
[----:B------:R-:W-:Y:S02]  /*9b30*/  LOP3.LUT R80, R173, 0xffff0000, RZ, 0xc0, !PT ;  /* 0xffff0000ad507812 */ /* 0x000fe400078ec0ff */
[C---:B------:R-:W-:Y:S02]  /*9b40*/  SHF.L.U32 R81, R174.reuse, 0x10, RZ ;  /* 0x00000010ae517819 */ /* 0x040fe400000006ff */
[----:B------:R-:W-:Y:S01]  /*9b50*/  LOP3.LUT R82, R174, 0xffff0000, RZ, 0xc0, !PT ;  /* 0xffff0000ae527812 */ /* 0x000fe200078ec0ff */
[----:B-1----:R-:W-:Y:S01]  /*9b60*/  SYNCS.ARRIVE.TRANS64.RED.A1T0 RZ, [UR5], RZ ;  /* 0x000000ffffff79a7 */ /* 0x002fe20008100405 */
[C---:B------:R-:W-:Y:S02]  /*9b70*/  SHF.L.U32 R83, R175.reuse, 0x10, RZ ;  /* 0x00000010af537819 */ /* 0x040fe400000006ff */
[----:B------:R-:W-:Y:S02]  /*9b80*/  LOP3.LUT R84, R175, 0xffff0000, RZ, 0xc0, !PT ;  /* 0xffff0000af547812 */ /* 0x000fe400078ec0ff */
[C---:B------:R-:W-:Y:S01]  /*9b90*/  SHF.L.U32 R85, R168.reuse, 0x10, RZ ;  /* 0x00000010a8557819 */ /* 0x040fe200000006ff */
[C-C-:B------:R-:W-:Y:S01]  /*9ba0*/  FFMA R4, R141.reuse, R4, R68.reuse ;  /* 0x000000048d047223 */ /* 0x140fe20000000044 */
[----:B------:R-:W-:Y:S01]  /*9bb0*/  LOP3.LUT R86, R168, 0xffff0000, RZ, 0xc0, !PT ;  /* 0xffff0000a8567812 */ /* 0x000fe200078ec0ff */
[--C-:B------:R-:W-:Y:S01]  /*9bc0*/  FFMA R5, R141, R5, R68.reuse ;  /* 0x000000058d057223 */ /* 0x100fe20000000044 */
[----:B------:R-:W-:Y:S01]  /*9bd0*/  SHF.L.U32 R87, R169, 0x10, RZ ;  /* 0x00000010a9577819 */ /* 0x000fe200000006ff */
[--C-:B------:R-:W-:Y:S01]  /*9be0*/  FFMA R6, R141, R6, R68.reuse ;  /* 0x000000068d067223 */ /* 0x100fe20000000044 */
[----:B------:R-:W-:Y:S01]  /*9bf0*/  LOP3.LUT R88, R169, 0xffff0000, RZ, 0xc0, !PT ;  /* 0xffff0000a9587812 */ /* 0x000fe200078ec0ff */
[C-C-:B------:R-:W-:Y:S01]  /*9c00*/  FFMA R7, R141.reuse, R7, R68.reuse ;  /* 0x000000078d077223 */ /* 0x140fe20000000044 */
        /* <DEDUP_REMOVED lines=56> */
[C-C-:B------:R-:W-:Y:S01]  /*9f90*/  FFMA R32, R141.reuse, R36, R68.reuse ;  /* 0x000000248d207223 */ /* 0x140fe20000000044 */
[C---:B------:R-:W-:Y:S01]  /*9fa0*/  SHF.L.U32 R117, R152.reuse, 0x10, RZ ;  /* 0x0000001098757819 */ /* 0x040fe200000006ff */
[C-C-:B------:R-:W-:Y:S01]  /*9fb0*/  FFMA R33, R141.reuse, R37, R68.reuse ;  /* 0x000000258d217223 */ /* 0x140fe20000000044 */
[C-C-:B------:R-:W-:Y:S01]  /*9fc0*/  FFMA R34, R141.reuse, R38, R68.reuse ;  /* 0x000000268d227223 */ /* 0x140fe20000000044 */
[----:B------:R-:W-:Y:S01]  /*9fd0*/  LOP3.LUT R118, R152, 0xffff0000, RZ, 0xc0, !PT ;  /* 0xffff000098767812 */ /* 0x000fe200078ec0ff */
[C-C-:B------:R-:W-:Y:S01]  /*9fe0*/  FFMA R39, R141.reuse, R39, R68.reuse ;  /* 0x000000278d277223 */ /* 0x140fe20000000044 */
[--C-:B------:R-:W-:Y:S01]  /*9ff0*/  FFMA R36, R141, R40, R68.reuse ;  /* 0x000000288d247223 */ /* 0x100fe20000000044 */
[----:B------:R-:W-:Y:S01]  /*a000*/  SHF.L.U32 R119, R153, 0x10, RZ ;  /* 0x0000001099777819 */ /* 0x000fe200000006ff */
[C-C-:B------:R-:W-:Y:S01]  /*a010*/  FFMA R37, R141.reuse, R41, R68.reuse ;  /* 0x000000298d257223 */ /* 0x140fe20000000044 */
        /* <DEDUP_REMOVED lines=42> */
[----:B------:R-:W-:Y:S01]  /*a2c0*/  FFMA R2, R143, R79, R2 ;  /* 0x0000004f8f027223 */ /* 0x000fe20000000002 */
[----:B------:R-:W-:Y:S01]  /*a2d0*/  F2FP.RELU.BF16.F32.PACK_AB R4, R5, R4 ;  /* 0x000000040504723e */ /* 0x000fe200000018ff */
[----:B------:R-:W-:Y:S01]  /*a2e0*/  FFMA R3, R143, R78, R3 ;  /* 0x0000004e8f037223 */ /* 0x000fe20000000003 */
[----:B------:R-:W-:Y:S01]  /*a2f0*/  F2FP.RELU.BF16.F32.PACK_AB R5, R7, R6 ;  /* 0x000000060705723e */ /* 0x000fe200000018ff */
[----:B------:R-:W-:Y:S01]  /*a300*/  FFMA R15, R143, R80, R15 ;  /* 0x000000508f0f7223 */ /* 0x000fe2000000000f */
[----:B------:R-:W-:Y:S01]  /*a310*/  F2FP.RELU.BF16.F32.PACK_AB R6, R9, R8 ;  /* 0x000000080906723e */ /* 0x000fe200000018ff */
[----:B------:R-:W-:Y:S01]  /*a320*/  FFMA R12, R143, R81, R12 ;  /* 0x000000518f0c7223 */ /* 0x000fe2000000000c */
[----:B------:R-:W-:Y:S01]  /*a330*/  F2FP.RELU.BF16.F32.PACK_AB R7, R11, R10 ;  /* 0x0000000a0b07723e */ /* 0x000fe200000018ff */
[C---:B------:R-:W-:Y:S01]  /*a340*/  FFMA R13, R143.reuse, R82, R13 ;  /* 0x000000528f0d7223 */ /* 0x040fe2000000000d */
[C---:B------:R-:W-:Y:S01]  /*a350*/  FFMA R14, R143.reuse, R83, R14 ;  /* 0x000000538f0e7223 */ /* 0x040fe2000000000e */
[C---:B------:R-:W-:Y:S01]  /*a360*/  FFMA R19, R143.reuse, R84, R19 ;  /* 0x000000548f137223 */ /* 0x040fe20000000013 */
[C---:B------:R-:W-:Y:S01]  /*a370*/  FFMA R16, R143.reuse, R85, R16 ;  /* 0x000000558f107223 */ /* 0x040fe20000000010 */
[----:B------:R1:W-:Y:S01]  /*a380*/  STS.128 [R219+UR41+0xc400], R4 ;  /* 0x00c40004db007988 */ /* 0x0003e20008000c29 */
[C---:B------:R-:W-:Y:S01]  /*a390*/  FFMA R17, R143.reuse, R86, R17 ;  /* 0x000000568f117223 */ /* 0x040fe20000000011 */
[C---:B------:R-:W-:Y:S01]  /*a3a0*/  FFMA R18, R143.reuse, R87, R18 ;  /* 0x000000578f127223 */ /* 0x040fe20000000012 */
[C---:B------:R-:W-:Y:S01]  /*a3b0*/  FFMA R23, R143.reuse, R88, R23 ;  /* 0x000000588f177223 */ /* 0x040fe20000000017 */
        /* <DEDUP_REMOVED lines=8> */
[----:B------:R-:W-:Y:S01]  /*a440*/  FFMA R24, R143, R93, R24 ;  /* 0x0000005d8f187223 */ /* 0x000fe20000000018 */
[----:B------:R-:W-:Y:S01]  /*a450*/  F2FP.RELU.BF16.F32.PACK_AB R16, R17, R16 ;  /* 0x000000101110723e */ /* 0x000fe200000018ff */
[C---:B------:R-:W-:Y:S01]  /*a460*/  FFMA R25, R143.reuse, R94, R25 ;  /* 0x0000005e8f197223 */ /* 0x040fe20000000019 */
[----:B------:R1:W-:Y:S01]  /*a470*/  STS.128 [R218+0xc400], R8 ;  /* 0x00c40008da007388 */ /* 0x0003e20000000c00 */
        /* <DEDUP_REMOVED lines=45> */
[----:B------:R-:W-:Y:S01]  /*a750*/  FFMA R53, R143, R122, R53 ;  /* 0x0000007a8f357223 */ /* 0x000fe20000000035 */
[----:B------:R-:W-:Y:S01]  /*a760*/  SHF.L.U32 R127, R149, 0x10, RZ ;  /* 0x00000010957f7819 */ /* 0x000fe200000006ff */
[----:B------:R-:W-:Y:S01]  /*a770*/  FFMA R54, R143, R123, R54 ;  /* 0x0000007b8f367223 */ /* 0x000fe20000000036 */
[----:B------:R-:W-:Y:S01]  /*a780*/  LOP3.LUT R128, R149, 0xffff0000, RZ, 0xc0, !PT ;  /* 0xffff000095807812 */ /* 0x000fe200078ec0ff */
[----:B------:R1:W-:Y:S01]  /*a790*/  STS.128 [R214+0xc400], R40 ;  /* 0x00c40028d6007388 */ /* 0x0003e20000000c00 */
[C---:B------:R-:W-:Y:S01]  /*a7a0*/  FFMA R59, R143.reuse, R124, R59 ;  /* 0x0000007c8f3b7223 */ /* 0x040fe2000000003b */
[C---:B------:R-:W-:Y:S01]  /*a7b0*/  SHF.L.U32 R129, R150.reuse, 0x10, RZ ;  /* 0x0000001096817819 */ /* 0x040fe200000006ff */
        /* <DEDUP_REMOVED lines=38> */
.L_x_123:
[----:B------:R-:W-:Y:S05]  /*aa20*/  BSYNC.RECONVERGENT B0 ;  /* 0x0000000000007941 */ /* 0x000fea0003800200 */
.L_x_122:
[----:B------:R-:W-:Y:S01]  /*aa30*/  BAR.SYNC.DEFER_BLOCKING 0x1, 0x80 ;  /* 0x0042000000007b1d */ /* 0x000fe20000010000 */
[----:B------:R-:W-:Y:S01]  /*aa40*/  UISETP.NE.AND UP0, UPT, UR45, -0x4, UPT ;  /* 0xfffffffc2d00788c */ /* 0x000fe2000bf05270 */
[----:B------:R-:W-:Y:S08]  /*aa50*/  IADD3 R181, PT, PT, R181, 0x1, RZ ;  /* 0x00000001b5b57810 */ /* 0x000ff00007ffe0ff */
[----:B------:R-:W-:Y:S05]  /*aa60*/  BRA.U !UP0, `(.L_x_124) ;  /* 0x0000000108287547 */ /* 0x000fea000b800000 */
[----:B------:R-:W-:Y:S01]  /*aa70*/  ISETP.NE.AND P0, PT, R211, RZ, PT ;  /* 0x000000ffd300720c */ /* 0x000fe20003f05270 */
[----:B------:R-:W-:Y:S01]  /*aa80*/  IMAD.U32 R3, RZ, RZ, UR52 ;  /* 0x00000034ff037e24 */ /* 0x000fe2000f8e00ff */
[----:B------:R-:W-:Y:S01]  /*aa90*/  UIADD3 UR52, UPT, UPT, UR52, 0x1, URZ ;  /* 0x0000000134347890 */ /* 0x000fe2000fffe0ff */
[----:B------:R-:W-:Y:S03]  /*aaa0*/  IMAD.U32 R0, RZ, RZ, UR37 ;  /* 0x00000025ff007e24 */ /* 0x000fe6000f8e00ff */
[----:B------:R-:W-:Y:S04]  /*aab0*/  UISETP.NE.AND UP0, UPT, UR52, 0x4, UPT ;  /* 0x000000043400788c */ /* 0x000fe8000bf05270 */
[----:B------:R-:W-:Y:S03]  /*aac0*/  USEL UR52, UR52, URZ, UP0 ;  /* 0x000000ff34347287 */ /* 0x000fe60008000000 */
[----:B------:R-:W-:Y:S05]  /*aad0*/  @!P0 LEA R3, R3, UR41, 0x3 ;  /* 0x0000002903038c11 */ /* 0x000fea000f8e18ff */
[----:B------:R-:W-:Y:S05]  /*aae0*/  @!P0 VIADD R3, R3, 0x50 ;  /* 0x0000005003038836 */ /* 0x000fea0000000000 */
[----:B------:R-:W-:Y:S04]  /*aaf0*/  @!P0 PRMT R0, R0, 0x654, R3 ;  /* 0x0000065400008816 */ /* 0x000fe80000000003 */
[----:B------:R3:W-:Y:S03]  /*ab00*/  @!P0 SYNCS.ARRIVE.TRANS64.RED.A1T0 RZ, [R0+URZ], RZ ;  /* 0x000000ff00ff89a7 */ /* 0x0007e600081004ff */
.L_x_124:
[----:B------:R-:W-:Y:S01]  /*ab10*/  ISETP.NE.AND P2, PT, R208, RZ, PT ;  /* 0x000000ffd000720c */ /* 0x000fe20003f45270 */
[----:B------:R-:W-:Y:S01]  /*ab20*/  UIADD3 UR45, UPT, UPT, UR45, 0x4, URZ ;  /* 0x000000042d2d7890 */ /* 0x000fe2000fffe0ff */
[----:B------:R-:W-:Y:S01]  /*ab30*/  ISETP.NE.AND P0, PT, R210, 0x2, PT ;  /* 0x00000002d200780c */ /* 0x000fe20003f05270 */
[----:B------:R-:W-:Y:S01]  /*ab40*/  IMAD.IADD R2, R138, 0x1, R193 ;  /* 0x000000018a027824 */ /* 0x000fe200078e02c1 */
[----:B------:R-:W-:Y:S01]  /*ab50*/  ISETP.NE.AND P1, PT, R181, 0x2, PT ;  /* 0x00000002b500780c */ /* 0x000fe20003f25270 */
[----:B-1----:R-:W-:Y:S01]  /*ab60*/  IMAD.IADD R5, R139, 0x1, R180 ;  /* 0x000000018b057824 */ /* 0x002fe200078e02b4 */
[----:B------:R-:W-:Y:S02]  /*ab70*/  SEL R3, RZ, 0x1, P0 ;  /* 0x00000001ff037807 */ /* 0x000fe40000000000 */
[----:B---3--:R-:W-:Y:S02]  /*ab80*/  SEL R0, RZ, 0x1, P1 ;  /* 0x00000001ff007807 */ /* 0x008fe40000800000 */
[----:B------:R-:W-:Y:S02]  /*ab90*/  LOP3.LUT R202, R202, R3, RZ, 0x3c, !PT ;  /* 0x00000003caca7212 */ /* 0x000fe400078e3cff */
[----:B------:R-:W-:Y:S02]  /*aba0*/  LOP3.LUT R203, R203, R0, RZ, 0x3c, !PT ;  /* 0x00000000cbcb7212 */ /* 0x000fe400078e3cff */
[----:B------:R-:W-:Y:S02]  /*abb0*/  @P2 R2UR UR44, R201 ;  /* 0x00000000c92c22ca */ /* 0x000fe400000e0000 */
[----:B------:R-:W-:Y:S02]  /*abc0*/  SEL R210, R210, RZ, P0 ;  /* 0x000000ffd2d27207 */ /* 0x000fe40000000000 */
[----:B------:R-:W-:Y:S01]  /*abd0*/  SEL R181, R181, RZ, P1 ;  /* 0x000000ffb5b57207 */ /* 0x000fe20000800000 */
[----:B------:R-:W-:Y:S10]  /*abe0*/  @P2 BRA `(.L_x_125) ;  /* 0xffffff9c00ac2947 */ /* 0x000ff4000383ffff */
[----:B------:R-:W1:Y:S01]  /*abf0*/  LDCU.64 UR6, c[0x0][0x888] ;  /* 0x00011100ff0677ac */ /* 0x000e620008000a00 */
[----:B------:R-:W3:Y:S01]  /*ac00*/  LDCU.64 UR4, c[0x0][0x890] ;  /* 0x00011200ff0477ac */ /* 0x000ee20008000a00 */
[----:B-1----:R-:W-:Y:S02]  /*ac10*/  ISETP.NE.U32.AND P2, PT, RZ, UR6, PT ;  /* 0x00000006ff007c0c */ /* 0x002fe4000bf45070 */
[----:B---3--:R-:W-:Y:S02]  /*ac20*/  ISETP.NE.U32.AND P1, PT, RZ, UR4, PT ;  /* 0x00000004ff007c0c */ /* 0x008fe4000bf25070 */
[----:B------:R-:W-:Y:S02]  /*ac30*/  ISETP.NE.AND.EX P2, PT, RZ, UR7, PT, P2 ;  /* 0x00000007ff007c0c */ /* 0x000fe4000bf45320 */
[----:B------:R-:W-:-:S13]  /*ac40*/  ISETP.NE.AND.EX P0, PT, RZ, UR5, PT, P1 ;  /* 0x00000005ff007c0c */ /* 0x000fda000bf05310 */
[----:B------:R-:W-:Y:S05]  /*ac50*/  @P2 BRA P0, `(.L_x_126) ;  /* 0x00000000003c2947 */ /* 0x000fea0000000000 */
[----:B------:R-:W-:-:S13]  /*ac60*/  ISETP.NE.AND.EX P1, PT, RZ, UR5, PT, P1 ;  /* 0x00000005ff007c0c */ /* 0x000fda000bf25310 */
[----:B------:R-:W-:Y:S05]  /*ac70*/  @P1 BRA `(.L_x_127) ;  /* 0x00000000000c1947 */ /* 0x000fea0003800000 */
[----:B------:R-:W-:-:S13]  /*ac80*/  FSETP.NEU.AND P0, PT, R143, RZ, PT ;  /* 0x000000ff8f00720b */ /* 0x000fda0003f0d000 */
[----:B------:R-:W-:Y:S05]  /*ac90*/  @!P0 EXIT ;  /* 0x000000000000894d */ /* 0x000fea0003800000 */
[----:B------:R-:W-:Y:S05]  /*aca0*/  BRA `(.L_x_126) ;  /* 0x0000000000287947 */ /* 0x000fea0003800000 */
.L_x_127:
[----:B------:R-:W-:Y:S01]  /*acb0*/  ISETP.NE.AND P0, PT, R209, RZ, PT ;  /* 0x000000ffd100720c */ /* 0x000fe20003f05270 */
[----:B------:R-:W-:-:S12]  /*acc0*/  BSSY.RECONVERGENT B0, `(.L_x_126) ;  /* 0x0000008000007945 */ /* 0x000fd80003800200 */
[----:B------:R-:W-:Y:S05]  /*acd0*/  @P0 BRA `(.L_x_128) ;  /* 0x0000000000100947 */ /* 0x000fea0003800000 */
[----:B------:R-:W-:-:S04]  /*ace0*/  ISETP.NE.U32.AND P0, PT, RZ, UR6, PT ;  /* 0x00000006ff007c0c */ /* 0x000fc8000bf05070 */
[----:B------:R-:W-:-:S13]  /*acf0*/  ISETP.NE.AND.EX P0, PT, RZ, UR7, PT, P0 ;  /* 0x00000007ff007c0c */ /* 0x000fda000bf05300 */
[----:B------:R-:W-:Y:S05]  /*ad00*/  @!P0 EXIT ;  /* 0x000000000000894d */ /* 0x000fea0003800000 */
[----:B------:R-:W-:Y:S05]  /*ad10*/  BRA `(.L_x_129) ;  /* 0x0000000000087947 */ /* 0x000fea0003800000 */
.L_x_128:
[----:B------:R-:W-:-:S13]  /*ad20*/  FSETP.NEU.AND P0, PT, R143, RZ, PT ;  /* 0x000000ff8f00720b */ /* 0x000fda0003f0d000 */
[----:B------:R-:W-:Y:S05]  /*ad30*/  @!P0 EXIT ;  /* 0x000000000000894d */ /* 0x000fea0003800000 */
.L_x_129:
[----:B------:R-:W-:Y:S05]  /*ad40*/  BSYNC.RECONVERGENT B0 ;  /* 0x0000000000007941 */ /* 0x000fea0003800200 */
.L_x_126:
[----:B------:R-:W-:Y:S01]  /*ad50*/  ULEA UR4, UR52, UR41, 0x3 ;  /* 0x0000002934047291 */ /* 0x000fe2000f8e18ff */
[----:B------:R-:W-:-:S04]  /*ad60*/  DEPBAR.LE SB0, 0x0 ;  /* 0x000080000000791a */ /* 0x000fc80000000000 */
[----:B------:R-:W-:-:S04]  /*ad70*/  UIADD3 UR4, UPT, UPT, UR4, 0x50, URZ ;  /* 0x0000005004047890 */ /* 0x000fc8000fffe0ff */
[----:B------:R-:W-:-:S09]  /*ad80*/  UPRMT UR4, UR37, 0x654, UR4 ;  /* 0x0000065425047896 */ /* 0x000fd20008000004 */
[----:B------:R-:W-:Y:S01]  /*ad90*/  SYNCS.ARRIVE.TRANS64.RED.A1T0 RZ, [UR4], RZ ;  /* 0x000000ffffff79a7 */ /* 0x000fe20008100404 */
[----:B------:R-:W-:Y:S05]  /*ada0*/  EXIT ;  /* 0x000000000000794d */ /* 0x000fea0003800000 */
.L_x_19:
[----:B----4-:R4:W1:Y:S02]  /*adb0*/  SYNCS.PHASECHK.TRANS64.TRYWAIT P0, [R3+URZ+0xd0], R4 ;  /* 0x0000d004030075a7 */ /* 0x01086400080011ff */
[----:B-1----:R-:W-:Y:S05]  /*adc0*/  @!P0 NANOSLEEP.SYNCS 0x989680 ;  /* 0x009896800000895d */ /* 0x002fea0003900000 */
[----:B------:R-:W1:Y:S02]  /*add0*/  @!P0 SYNCS.PHASECHK.TRANS64 P0, [R3+URZ+0xd0], R4 ;  /* 0x0000d004030085a7 */ /* 0x000e6400080010ff */
[----:B-1----:R-:W-:Y:S05]  /*ade0*/  @!P0 BRA `(.L_x_19) ;  /* 0xfffffffc00f08947 */ /* 0x002fea000383ffff */
[----:B------:R-:W-:Y:S05]  /*adf0*/  BRA `(.L_x_130) ;  /* 0xffffff6400cc7947 */ /* 0x000fea000383ffff */
.L_x_22:
[----:B------:R-:W-:-:S07]  /*ae00*/  MOV R2, UR41 ;  /* 0x0000002900027c02 */ /* 0x000fce0008000f00 */
.L_x_131:
[----:B-1----:R1:W4:Y:S02]  /*ae10*/  SYNCS.PHASECHK.TRANS64.TRYWAIT P0, [R2+URZ+0x18], R5 ;  /* 0x00001805020075a7 */ /* 0x00232400080011ff */
[----:B----4-:R-:W-:Y:S05]  /*ae20*/  @!P0 NANOSLEEP.SYNCS 0x989680 ;  /* 0x009896800000895d */ /* 0x010fea0003900000 */
[----:B------:R-:W4:Y:S02]  /*ae30*/  @!P0 SYNCS.PHASECHK.TRANS64 P0, [R2+URZ+0x18], R5 ;  /* 0x00001805020085a7 */ /* 0x000f2400080010ff */
[----:B----4-:R-:W-:Y:S05]  /*ae40*/  @!P0 BRA `(.L_x_131) ;  /* 0xfffffffc00f08947 */ /* 0x010fea000383ffff */
[----:B------:R-:W-:Y:S05]  /*ae50*/  BRA `(.L_x_21) ;  /* 0xffffff68001c7947 */ /* 0x000fea000383ffff */
.L_x_28:
[----:B-1----:R-:W-:-:S07]  /*ae60*/  MOV R2, UR17 ;  /* 0x0000001100027c02 */ /* 0x002fce0008000f00 */
.L_x_132:
[----:B-1----:R1:W4:Y:S02]  /*ae70*/  SYNCS.PHASECHK.TRANS64.TRYWAIT P0, [R2+URZ+0x18], R5 ;  /* 0x00001805020075a7 */ /* 0x00232400080011ff */
[----:B----4-:R-:W-:Y:S05]  /*ae80*/  @!P0 NANOSLEEP.SYNCS 0x989680 ;  /* 0x009896800000895d */ /* 0x010fea0003900000 */
[----:B------:R-:W4:Y:S02]  /*ae90*/  @!P0 SYNCS.PHASECHK.TRANS64 P0, [R2+URZ+0x18], R5 ;  /* 0x00001805020085a7 */ /* 0x000f2400080010ff */
[----:B----4-:R-:W-:Y:S05]  /*aea0*/  @!P0 BRA `(.L_x_132) ;  /* 0xfffffffc00f08947 */ /* 0x010fea000383ffff */
[----:B------:R-:W-:Y:S05]  /*aeb0*/  BRA `(.L_x_27) ;  /* 0xffffff6800c87947 */ /* 0x000fea000383ffff */
.L_x_32:
[----:B-1----:R1:W4:Y:S02]  /*aec0*/  SYNCS.PHASECHK.TRANS64.TRYWAIT P0, [R2+URZ+0x80], R3 ;  /* 0x00008003020075a7 */ /* 0x00232400080011ff */
[----:B----4-:R-:W-:Y:S05]  /*aed0*/  @!P0 NANOSLEEP.SYNCS 0x989680 ;  /* 0x009896800000895d */ /* 0x010fea0003900000 */
[----:B------:R-:W4:Y:S02]  /*aee0*/  @!P0 SYNCS.PHASECHK.TRANS64 P0, [R2+URZ+0x80], R3 ;  /* 0x00008003020085a7 */ /* 0x000f2400080010ff */
[----:B----4-:R-:W-:Y:S05]  /*aef0*/  @!P0 BRA `(.L_x_32) ;  /* 0xfffffffc00f08947 */ /* 0x010fea000383ffff */
[----:B------:R-:W-:Y:S05]  /*af00*/  BRA `(.L_x_133) ;  /* 0xffffff6c00587947 */ /* 0x000fea000383ffff */
.L_x_36:
[----:B--2---:R-:W-:-:S07]  /*af10*/  MOV R0, UR5 ;  /* 0x0000000500007c02 */ /* 0x004fce0008000f00 */
.L_x_134:
[----:B-1----:R1:W2:Y:S02]  /*af20*/  SYNCS.PHASECHK.TRANS64.TRYWAIT P0, [R0+URZ], R3 ;  /* 0x00000003000075a7 */ /* 0x0022a400080011ff */
[----:B--2---:R-:W-:Y:S05]  /*af30*/  @!P0 NANOSLEEP.SYNCS 0x989680 ;  /* 0x009896800000895d */ /* 0x004fea0003900000 */
[----:B------:R-:W2:Y:S02]  /*af40*/  @!P0 SYNCS.PHASECHK.TRANS64 P0, [R0+URZ], R3 ;  /* 0x00000003000085a7 */ /* 0x000ea400080010ff */
[----:B--2---:R-:W-:Y:S05]  /*af50*/  @!P0 BRA `(.L_x_134) ;  /* 0xfffffffc00f08947 */ /* 0x004fea000383ffff */
[----:B------:R-:W-:Y:S05]  /*af60*/  BRA `(.L_x_135) ;  /* 0xffffff7000c87947 */ /* 0x000fea000383ffff */
.L_x_37:
[----:B--2---:R-:W-:-:S07]  /*af70*/  MOV R0, UR5 ;  /* 0x0000000500007c02 */ /* 0x004fce0008000f00 */
.L_x_136:
[----:B-1----:R1:W2:Y:S02]  /*af80*/  SYNCS.PHASECHK.TRANS64.TRYWAIT P0, [R0+URZ], R3 ;  /* 0x00000003000075a7 */ /* 0x0022a400080011ff */
[----:B--2---:R-:W-:Y:S05]  /*af90*/  @!P0 NANOSLEEP.SYNCS 0x989680 ;  /* 0x009896800000895d */ /* 0x004fea0003900000 */
[----:B------:R-:W2:Y:S02]  /*afa0*/  @!P0 SYNCS.PHASECHK.TRANS64 P0, [R0+URZ], R3 ;  /* 0x00000003000085a7 */ /* 0x000ea400080010ff */
[----:B--2---:R-:W-:Y:S05]  /*afb0*/  @!P0 BRA `(.L_x_136) ;  /* 0xfffffffc00f08947 */ /* 0x004fea000383ffff */
[----:B------:R-:W-:Y:S05]  /*afc0*/  BRA `(.L_x_137) ;  /* 0xffffff7000d47947 */ /* 0x000fea000383ffff */
.L_x_40:
[----:B-1----:R1:W2:Y:S02]  /*afd0*/  SYNCS.PHASECHK.TRANS64.TRYWAIT P0, [R0+URZ+0xc0], R5 ;  /* 0x0000c005000075a7 */ /* 0x0022a400080011ff */
[----:B--2---:R-:W-:Y:S05]  /*afe0*/  @!P0 NANOSLEEP.SYNCS 0x989680 ;  /* 0x009896800000895d */ /* 0x004fea0003900000 */
[----:B------:R-:W2:Y:S02]  /*aff0*/  @!P0 SYNCS.PHASECHK.TRANS64 P0, [R0+URZ+0xc0], R5 ;  /* 0x0000c005000085a7 */ /* 0x000ea400080010ff */
[----:B--2---:R-:W-:Y:S05]  /*b000*/  @!P0 BRA `(.L_x_40) ;  /* 0xfffffffc00f08947 */ /* 0x004fea000383ffff */
[----:B------:R-:W-:Y:S05]  /*b010*/  BRA `(.L_x_138) ;  /* 0xffffff7400307947 */ /* 0x000fea000383ffff */
.L_x_41:
[----:B------:R-:W-:-:S07]  /*b020*/  MOV R0, UR5 ;  /* 0x0000000500007c02 */ /* 0x000fce0008000f00 */
.L_x_139:
[----:B-1----:R1:W2:Y:S02]  /*b030*/  SYNCS.PHASECHK.TRANS64.TRYWAIT P0, [R0+URZ+0x90], R7 ;  /* 0x00009007000075a7 */ /* 0x0022a400080011ff */
[----:B--2---:R-:W-:Y:S05]  /*b040*/  @!P0 NANOSLEEP.SYNCS 0x989680 ;  /* 0x009896800000895d */ /* 0x004fea0003900000 */
[----:B------:R-:W2:Y:S02]  /*b050*/  @!P0 SYNCS.PHASECHK.TRANS64 P0, [R0+URZ+0x90], R7 ;  /* 0x00009007000085a7 */ /* 0x000ea400080010ff */
[----:B--2---:R-:W-:Y:S05]  /*b060*/  @!P0 BRA `(.L_x_139) ;  /* 0xfffffffc00f08947 */ /* 0x004fea000383ffff */
[----:B------:R-:W-:Y:S05]  /*b070*/  BRA `(.L_x_140) ;  /* 0xffffff7400407947 */ /* 0x000fea000383ffff */
.L_x_42:
[----:B-1----:R1:W2:Y:S02]  /*b080*/  SYNCS.PHASECHK.TRANS64.TRYWAIT P1, [R0+URZ+0x80], R5 ;  /* 0x00008005000075a7 */ /* 0x0022a400080211ff */
[----:B--2---:R-:W-:Y:S05]  /*b090*/  @!P1 NANOSLEEP.SYNCS 0x989680 ;  /* 0x009896800000995d */ /* 0x004fea0003900000 */
[----:B------:R-:W2:Y:S02]  /*b0a0*/  @!P1 SYNCS.PHASECHK.TRANS64 P1, [R0+URZ+0x80], R5 ;  /* 0x00008005000095a7 */ /* 0x000ea400080210ff */
[----:B--2---:R-:W-:Y:S05]  /*b0b0*/  @!P1 BRA `(.L_x_42) ;  /* 0xfffffffc00f09947 */ /* 0x004fea000383ffff */
[----:B------:R-:W-:Y:S05]  /*b0c0*/  BRA `(.L_x_141) ;  /* 0xffffff7400707947 */ /* 0x000fea000383ffff */
.L_x_45:
[----:B------:R-:W-:-:S07]  /*b0d0*/  MOV R0, UR5 ;  /* 0x0000000500007c02 */ /* 0x000fce0008000f00 */
.L_x_142:
[----:B-1----:R1:W2:Y:S02]  /*b0e0*/  SYNCS.PHASECHK.TRANS64.TRYWAIT P0, [R0+URZ+0x90], R3 ;  /* 0x00009003000075a7 */ /* 0x0022a400080011ff */
[----:B--2---:R-:W-:Y:S05]  /*b0f0*/  @!P0 NANOSLEEP.SYNCS 0x989680 ;  /* 0x009896800000895d */ /* 0x004fea0003900000 */
[----:B------:R-:W2:Y:S02]  /*b100*/  @!P0 SYNCS.PHASECHK.TRANS64 P0, [R0+URZ+0x90], R3 ;  /* 0x00009003000085a7 */ /* 0x000ea400080010ff */
[----:B--2---:R-:W-:Y:S05]  /*b110*/  @!P0 BRA `(.L_x_142) ;  /* 0xfffffffc00f08947 */ /* 0x004fea000383ffff */
[----:B------:R-:W-:Y:S05]  /*b120*/  BRA `(.L_x_44) ;  /* 0xffffff7400c47947 */ /* 0x000fea000383ffff */
.L_x_52:
[----:B-1----:R1:W2:Y:S02]  /*b130*/  SYNCS.PHASECHK.TRANS64.TRYWAIT P1, [R0+URZ+0x80], R5 ;  /* 0x00008005000075a7 */ /* 0x0022a400080211ff */
[----:B--2---:R-:W-:Y:S05]  /*b140*/  @!P1 NANOSLEEP.SYNCS 0x989680 ;  /* 0x009896800000995d */ /* 0x004fea0003900000 */
[----:B------:R-:W2:Y:S02]  /*b150*/  @!P1 SYNCS.PHASECHK.TRANS64 P1, [R0+URZ+0x80], R5 ;  /* 0x00008005000095a7 */ /* 0x000ea400080210ff */
[----:B--2---:R-:W-:Y:S05]  /*b160*/  @!P1 BRA `(.L_x_52) ;  /* 0xfffffffc00f09947 */ /* 0x004fea000383ffff */
[----:B------:R-:W-:Y:S05]  /*b170*/  BRA `(.L_x_143) ;  /* 0xffffff7c00347947 */ /* 0x000fea000383ffff */
.L_x_53:
[----:B------:R-:W-:-:S07]  /*b180*/  MOV R3, UR7 ;  /* 0x0000000700037c02 */ /* 0x000fce0008000f00 */
.L_x_144:
[----:B-1----:R1:W2:Y:S02]  /*b190*/  SYNCS.PHASECHK.TRANS64.TRYWAIT P0, [R3+URZ+0xb0], R0 ;  /* 0x0000b000030075a7 */ /* 0x0022a400080011ff */
[----:B--2---:R-:W-:Y:S05]  /*b1a0*/  @!P0 NANOSLEEP.SYNCS 0x989680 ;  /* 0x009896800000895d */ /* 0x004fea0003900000 */
[----:B------:R-:W2:Y:S02]  /*b1b0*/  @!P0 SYNCS.PHASECHK.TRANS64 P0, [R3+URZ+0xb0], R0 ;  /* 0x0000b000030085a7 */ /* 0x000ea400080010ff */
[----:B--2---:R-:W-:Y:S05]  /*b1c0*/  @!P0 BRA `(.L_x_144) ;  /* 0xfffffffc00f08947 */ /* 0x004fea000383ffff */
[----:B------:R-:W-:Y:S05]  /*b1d0*/  BRA `(.L_x_145) ;  /* 0xffffff7c006c7947 */ /* 0x000fea000383ffff */
.L_x_56:
[----:B------:R-:W-:Y:S07]  /*b1e0*/  MOV R0, UR6 ;  /* 0x0000000600007c02 */ /* 0x000fee0008000f00 */
.L_x_146:
[----:B-1----:R1:W2:Y:S02]  /*b1f0*/  SYNCS.PHASECHK.TRANS64.TRYWAIT P0, [R0+URZ], R3 ;  /* 0x00000003000075a7 */ /* 0x0022a400080011ff */
[----:B--2---:R-:W-:Y:S05]  /*b200*/  @!P0 NANOSLEEP.SYNCS 0x989680 ;  /* 0x009896800000895d */ /* 0x004fea0003900000 */
[----:B------:R-:W2:Y:S02]  /*b210*/  @!P0 SYNCS.PHASECHK.TRANS64 P0, [R0+URZ], R3 ;  /* 0x00000003000085a7 */ /* 0x000ea400080010ff */
[----:B--2---:R-:W-:Y:S05]  /*b220*/  @!P0 BRA `(.L_x_146) ;  /* 0xfffffffc00f08947 */ /* 0x004fea000383ffff */
[----:B------:R-:W-:Y:S05]  /*b230*/  BRA `(.L_x_55) ;  /* 0xffffff7c00887947 */ /* 0x000fea000383ffff */
.L_x_59:
[----:B------:R-:W-:-:S07]  /*b240*/  MOV R0, UR6 ;  /* 0x0000000600007c02 */ /* 0x000fce0008000f00 */
.L_x_147:
[----:B--2---:R2:W4:Y:S02]  /*b250*/  SYNCS.PHASECHK.TRANS64.TRYWAIT P0, [R0+URZ], R3 ;  /* 0x00000003000075a7 */ /* 0x00452400080011ff */
[----:B----4-:R-:W-:Y:S05]  /*b260*/  @!P0 NANOSLEEP.SYNCS 0x989680 ;  /* 0x009896800000895d */ /* 0x010fea0003900000 */
[----:B------:R-:W4:Y:S02]  /*b270*/  @!P0 SYNCS.PHASECHK.TRANS64 P0, [R0+URZ], R3 ;  /* 0x00000003000085a7 */ /* 0x000f2400080010ff */
[----:B----4-:R-:W-:Y:S05]  /*b280*/  @!P0 BRA `(.L_x_147) ;  /* 0xfffffffc00f08947 */ /* 0x010fea000383ffff */
[----:B------:R-:W-:Y:S05]  /*b290*/  BRA `(.L_x_148) ;  /* 0xffffff8000647947 */ /* 0x000fea000383ffff */
.L_x_60:
[----:B------:R-:W-:-:S07]  /*b2a0*/  MOV R0, UR7 ;  /* 0x0000000700007c02 */ /* 0x000fce0008000f00 */
.L_x_149:
[----:B-1----:R1:W2:Y:S02]  /*b2b0*/  SYNCS.PHASECHK.TRANS64.TRYWAIT P0, [R0+URZ], R3 ;  /* 0x00000003000075a7 */ /* 0x0022a400080011ff */
[----:B--2---:R-:W-:Y:S05]  /*b2c0*/  @!P0 NANOSLEEP.SYNCS 0x989680 ;  /* 0x009896800000895d */ /* 0x004fea0003900000 */
[----:B------:R-:W2:Y:S02]  /*b2d0*/  @!P0 SYNCS.PHASECHK.TRANS64 P0, [R0+URZ], R3 ;  /* 0x00000003000085a7 */ /* 0x000ea400080010ff */
[----:B--2---:R-:W-:Y:S05]  /*b2e0*/  @!P0 BRA `(.L_x_149) ;  /* 0xfffffffc00f08947 */ /* 0x004fea000383ffff */
[----:B------:R-:W-:Y:S05]  /*b2f0*/  BRA `(.L_x_150) ;  /* 0xffffff8000707947 */ /* 0x000fea000383ffff */
.L_x_65:
[----:B---3--:R3:W1:Y:S02]  /*b300*/  SYNCS.PHASECHK.TRANS64.TRYWAIT P0, [R0+URZ+0x80], R3 ;  /* 0x00008003000075a7 */ /* 0x00866400080011ff */
[----:B-1----:R-:W-:Y:S05]  /*b310*/  @!P0 NANOSLEEP.SYNCS 0x989680 ;  /* 0x009896800000895d */ /* 0x002fea0003900000 */
[----:B------:R-:W1:Y:S02]  /*b320*/  @!P0 SYNCS.PHASECHK.TRANS64 P0, [R0+URZ+0x80], R3 ;  /* 0x00008003000085a7 */ /* 0x000e6400080010ff */
[----:B-1----:R-:W-:Y:S05]  /*b330*/  @!P0 BRA `(.L_x_65) ;  /* 0xfffffffc00f08947 */ /* 0x002fea000383ffff */
[----:B------:R-:W-:Y:S05]  /*b340*/  BRA `(.L_x_151) ;  /* 0xffffff84007c7947 */ /* 0x000fea000383ffff */
.L_x_68:
[----:B------:R-:W-:Y:S07]  /*b350*/  MOV R0, UR6 ;  /* 0x0000000600007c02 */ /* 0x000fee0008000f00 */
.L_x_152:
[----:B-1----:R1:W3:Y:S02]  /*b360*/  SYNCS.PHASECHK.TRANS64.TRYWAIT P0, [R0+URZ+0x78], R3 ;  /* 0x00007803000075a7 */ /* 0x0022e400080011ff */
[----:B---3--:R-:W-:Y:S05]  /*b370*/  @!P0 NANOSLEEP.SYNCS 0x989680 ;  /* 0x009896800000895d */ /* 0x008fea0003900000 */
[----:B------:R-:W3:Y:S02]  /*b380*/  @!P0 SYNCS.PHASECHK.TRANS64 P0, [R0+URZ+0x78], R3 ;  /* 0x00007803000085a7 */ /* 0x000ee400080010ff */
[----:B---3--:R-:W-:Y:S05]  /*b390*/  @!P0 BRA `(.L_x_152) ;  /* 0xfffffffc00f08947 */ /* 0x008fea000383ffff */
[----:B------:R-:W-:Y:S05]  /*b3a0*/  BRA `(.L_x_67) ;  /* 0xffffff88005c7947 */ /* 0x000fea000383ffff */
.L_x_71:
[----:B------:R-:W-:Y:S07]  /*b3b0*/  MOV R0, UR6 ;  /* 0x0000000600007c02 */ /* 0x000fee0008000f00 */
.L_x_153:
[----:B-1----:R1:W2:Y:S02]  /*b3c0*/  SYNCS.PHASECHK.TRANS64.TRYWAIT P0, [R0+URZ+0x50], R11 ;  /* 0x0000500b000075a7 */ /* 0x0022a400080011ff */
[----:B--2---:R-:W-:Y:S05]  /*b3d0*/  @!P0 NANOSLEEP.SYNCS 0x989680 ;  /* 0x009896800000895d */ /* 0x004fea0003900000 */
[----:B------:R-:W2:Y:S02]  /*b3e0*/  @!P0 SYNCS.PHASECHK.TRANS64 P0, [R0+URZ+0x50], R11 ;  /* 0x0000500b000085a7 */ /* 0x000ea400080010ff */
[----:B--2---:R-:W-:Y:S05]  /*b3f0*/  @!P0 BRA `(.L_x_153) ;  /* 0xfffffffc00f08947 */ /* 0x004fea000383ffff */
[----:B------:R-:W-:Y:S05]  /*b400*/  BRA `(.L_x_154) ;  /* 0xffffff8800d47947 */ /* 0x000fea000383ffff */
.L_x_72:
[----:B------:R-:W-:Y:S07]  /*b410*/  MOV R0, UR6 ;  /* 0x0000000600007c02 */ /* 0x000fee0008000f00 */
.L_x_155:
[----:B-1----:R1:W2:Y:S02]  /*b420*/  SYNCS.PHASECHK.TRANS64.TRYWAIT P0, [R0+URZ+0x58], R11 ;  /* 0x0000580b000075a7 */ /* 0x0022a400080011ff */
[----:B--2---:R-:W-:Y:S05]  /*b430*/  @!P0 NANOSLEEP.SYNCS 0x989680 ;  /* 0x009896800000895d */ /* 0x004fea0003900000 */
[----:B------:R-:W2:Y:S02]  /*b440*/  @!P0 SYNCS.PHASECHK.TRANS64 P0, [R0+URZ+0x58], R11 ;  /* 0x0000580b000085a7 */ /* 0x000ea400080010ff */
[----:B--2---:R-:W-:Y:S05]  /*b450*/  @!P0 BRA `(.L_x_155) ;  /* 0xfffffffc00f08947 */ /* 0x004fea000383ffff */
[----:B------:R-:W-:Y:S05]  /*b460*/  BRA `(.L_x_156) ;  /* 0xffffff8c00107947 */ /* 0x000fea000383ffff */
.L_x_73:
[----:B------:R-:W-:Y:S07]  /*b470*/  MOV R0, UR6 ;  /* 0x0000000600007c02 */ /* 0x000fee0008000f00 */
.L_x_157:
[----:B-1----:R1:W2:Y:S02]  /*b480*/  SYNCS.PHASECHK.TRANS64.TRYWAIT P0, [R0+URZ+0x60], R11 ;  /* 0x0000600b000075a7 */ /* 0x0022a400080011ff */
[----:B--2---:R-:W-:Y:S05]  /*b490*/  @!P0 NANOSLEEP.SYNCS 0x989680 ;  /* 0x009896800000895d */ /* 0x004fea0003900000 */
[----:B------:R-:W2:Y:S02]  /*b4a0*/  @!P0 SYNCS.PHASECHK.TRANS64 P0, [R0+URZ+0x60], R11 ;  /* 0x0000600b000085a7 */ /* 0x000ea400080010ff */
[----:B--2---:R-:W-:Y:S05]  /*b4b0*/  @!P0 BRA `(.L_x_157) ;  /* 0xfffffffc00f08947 */ /* 0x004fea000383ffff */
[----:B------:R-:W-:Y:S05]  /*b4c0*/  BRA `(.L_x_158) ;  /* 0xffffff8c00587947 */ /* 0x000fea000383ffff */
.L_x_74:
[----:B------:R-:W-:Y:S07]  /*b4d0*/  MOV R0, UR6 ;  /* 0x0000000600007c02 */ /* 0x000fee0008000f00 */
.L_x_159:
[----:B-1----:R1:W2:Y:S02]  /*b4e0*/  SYNCS.PHASECHK.TRANS64.TRYWAIT P0, [R0+URZ+0x68], R11 ;  /* 0x0000680b000075a7 */ /* 0x0022a400080011ff */
[----:B--2---:R-:W-:Y:S05]  /*b4f0*/  @!P0 NANOSLEEP.SYNCS 0x989680 ;  /* 0x009896800000895d */ /* 0x004fea0003900000 */
[----:B------:R-:W2:Y:S02]  /*b500*/  @!P0 SYNCS.PHASECHK.TRANS64 P0, [R0+URZ+0x68], R11 ;  /* 0x0000680b000085a7 */ /* 0x000ea400080010ff */
[----:B--2---:R-:W-:Y:S05]  /*b510*/  @!P0 BRA `(.L_x_159) ;  /* 0xfffffffc00f08947 */ /* 0x004fea000383ffff */
[----:B------:R-:W-:Y:S05]  /*b520*/  BRA `(.L_x_160) ;  /* 0xffffff8c00e07947 */ /* 0x000fea000383ffff */
.L_x_76:
[----:B------:R-:W-:-:S07]  /*b530*/  MOV R0, UR6 ;  /* 0x0000000600007c02 */ /* 0x000fce0008000f00 */
.L_x_161:
[----:B-1----:R1:W2:Y:S02]  /*b540*/  SYNCS.PHASECHK.TRANS64.TRYWAIT P0, [R0+URZ+0x50], R3 ;  /* 0x00005003000075a7 */ /* 0x0022a400080011ff */
[----:B--2---:R-:W-:Y:S05]  /*b550*/  @!P0 NANOSLEEP.SYNCS 0x989680 ;  /* 0x009896800000895d */ /* 0x004fea0003900000 */
[----:B------:R-:W2:Y:S02]  /*b560*/  @!P0 SYNCS.PHASECHK.TRANS64 P0, [R0+URZ+0x50], R3 ;  /* 0x00005003000085a7 */ /* 0x000ea400080010ff */
[----:B--2---:R-:W-:Y:S05]  /*b570*/  @!P0 BRA `(.L_x_161) ;  /* 0xfffffffc00f08947 */ /* 0x004fea000383ffff */
[----:B------:R-:W-:Y:S05]  /*b580*/  BRA `(.L_x_162) ;  /* 0xffffff9000507947 */ /* 0x000fea000383ffff */
.L_x_77:
[----:B-1----:R-:W-:-:S07]  /*b590*/  MOV R0, UR6 ;  /* 0x0000000600007c02 */ /* 0x002fce0008000f00 */
.L_x_163:
[----:B-1----:R1:W2:Y:S02]  /*b5a0*/  SYNCS.PHASECHK.TRANS64.TRYWAIT P0, [R0+URZ+0x58], R3 ;  /* 0x00005803000075a7 */ /* 0x0022a400080011ff */
[----:B--2---:R-:W-:Y:S05]  /*b5b0*/  @!P0 NANOSLEEP.SYNCS 0x989680 ;  /* 0x009896800000895d */ /* 0x004fea0003900000 */
[----:B------:R-:W2:Y:S02]  /*b5c0*/  @!P0 SYNCS.PHASECHK.TRANS64 P0, [R0+URZ+0x58], R3 ;  /* 0x00005803000085a7 */ /* 0x000ea400080010ff */
[----:B--2---:R-:W-:Y:S05]  /*b5d0*/  @!P0 BRA `(.L_x_163) ;  /* 0xfffffffc00f08947 */ /* 0x004fea000383ffff */
[----:B------:R-:W-:Y:S05]  /*b5e0*/  BRA `(.L_x_164) ;  /* 0xffffff9000407947 */ /* 0x000fea000383ffff */
.L_x_78:
[----:B-1----:R-:W-:-:S07]  /*b5f0*/  MOV R0, UR6 ;  /* 0x0000000600007c02 */ /* 0x002fce0008000f00 */
.L_x_165:
[----:B-1----:R1:W2:Y:S02]  /*b600*/  SYNCS.PHASECHK.TRANS64.TRYWAIT P0, [R0+URZ+0x60], R3 ;  /* 0x00006003000075a7 */ /* 0x0022a400080011ff */
[----:B--2---:R-:W-:Y:S05]  /*b610*/  @!P0 NANOSLEEP.SYNCS 0x989680 ;  /* 0x009896800000895d */ /* 0x004fea0003900000 */
[----:B------:R-:W2:Y:S02]  /*b620*/  @!P0 SYNCS.PHASECHK.TRANS64 P0, [R0+URZ+0x60], R3 ;  /* 0x00006003000085a7 */ /* 0x000ea400080010ff */
[----:B--2---:R-:W-:Y:S05]  /*b630*/  @!P0 BRA `(.L_x_165) ;  /* 0xfffffffc00f08947 */ /* 0x004fea000383ffff */
[----:B------:R-:W-:Y:S05]  /*b640*/  BRA `(.L_x_166) ;  /* 0xffffff9000307947 */ /* 0x000fea000383ffff */
.L_x_80:
[----:B--2---:R2:W4:Y:S02]  /*b650*/  SYNCS.PHASECHK.TRANS64.TRYWAIT P0, [R0+URZ+0x80], R3 ;  /* 0x00008003000075a7 */ /* 0x00452400080011ff */
[----:B----4-:R-:W-:Y:S05]  /*b660*/  @!P0 NANOSLEEP.SYNCS 0x989680 ;  /* 0x009896800000895d */ /* 0x010fea0003900000 */
[----:B------:R-:W4:Y:S02]  /*b670*/  @!P0 SYNCS.PHASECHK.TRANS64 P0, [R0+URZ+0x80], R3 ;  /* 0x00008003000085a7 */ /* 0x000f2400080010ff */
[----:B----4-:R-:W-:Y:S05]  /*b680*/  @!P0 BRA `(.L_x_80) ;  /* 0xfffffffc00f08947 */ /* 0x010fea000383ffff */
[----:B------:R-:W-:Y:S05]  /*b690*/  BRA `(.L_x_167) ;  /* 0xffffff9400147947 */ /* 0x000fea000383ffff */
.L_x_93:
[----:B-1----:R-:W-:Y:S04]  /*b6a0*/  MOV R2, UR41 ;  /* 0x0000002900027c02 */ /* 0x002fe80008000f00 */
[----:B------:R1:W2:Y:S03]  /*b6b0*/  SYNCS.PHASECHK.TRANS64.TRYWAIT P0, [R2+URZ+0x30], R3 ;  /* 0x00003003020075a7 */ /* 0x0002a600080011ff */
[----:B--2---:R-:W-:Y:S05]  /*b6c0*/  @!P0 NANOSLEEP.SYNCS 0x989680 ;  /* 0x009896800000895d */ /* 0x004fea0003900000 */
[----:B------:R-:W2:Y:S02]  /*b6d0*/  @!P0 SYNCS.PHASECHK.TRANS64 P0, [R2+URZ+0x30], R3 ;  /* 0x00003003020085a7 */ /* 0x000ea400080010ff */
[----:B--2---:R-:W-:Y:S05]  /*b6e0*/  @!P0 BRA `(.L_x_93) ;  /* 0xfffffffc00ec8947 */ /* 0x004fea000383ffff */
[----:B------:R-:W-:Y:S05]  /*b6f0*/  BRA `(.L_x_92) ;  /* 0xffffffa4000c7947 */ /* 0x000fea000383ffff */
.L_x_95:
[----:B-1----:R1:W3:Y:S02]  /*b700*/  SYNCS.PHASECHK.TRANS64.TRYWAIT P1, [R147+URZ+0xa0], R0 ;  /* 0x0000a000930075a7 */ /* 0x0022e400080211ff */
[----:B---3--:R-:W-:Y:S05]  /*b710*/  @!P1 NANOSLEEP.SYNCS 0x989680 ;  /* 0x009896800000995d */ /* 0x008fea0003900000 */
[----:B------:R-:W3:Y:S02]  /*b720*/  @!P1 SYNCS.PHASECHK.TRANS64 P1, [R147+URZ+0xa0], R0 ;  /* 0x0000a000930095a7 */ /* 0x000ee400080210ff */
[----:B---3--:R-:W-:Y:S05]  /*b730*/  @!P1 BRA `(.L_x_95) ;  /* 0xfffffffc00f09947 */ /* 0x008fea000383ffff */
[----:B------:R-:W-:Y:S05]  /*b740*/  BRA `(.L_x_94) ;  /* 0xffffffa400447947 */ /* 0x000fea000383ffff */
.L_x_104:
[----:B---3--:R3:W4:Y:S02]  /*b750*/  SYNCS.PHASECHK.TRANS64.TRYWAIT P0, [R3+URZ+0x30], R0 ;  /* 0x00003000030075a7 */ /* 0x00872400080011ff */
[----:B----4-:R-:W-:Y:S05]  /*b760*/  @!P0 NANOSLEEP.SYNCS 0x989680 ;  /* 0x009896800000895d */ /* 0x010fea0003900000 */
[----:B------:R-:W4:Y:S02]  /*b770*/  @!P0 SYNCS.PHASECHK.TRANS64 P0, [R3+URZ+0x30], R0 ;  /* 0x00003000030085a7 */ /* 0x000f2400080010ff */
[----:B----4-:R-:W-:Y:S05]  /*b780*/  @!P0 BRA `(.L_x_104) ;  /* 0xfffffffc00f08947 */ /* 0x010fea000383ffff */
[----:B------:R-:W-:Y:S05]  /*b790*/  BRA `(.L_x_103) ;  /* 0xffffffb400f07947 */ /* 0x000fea000383ffff */
.L_x_112:
[----:B---3--:R3:W4:Y:S02]  /*b7a0*/  SYNCS.PHASECHK.TRANS64.TRYWAIT P0, [R0+URZ+0x30], R7 ;  /* 0x00003007000075a7 */ /* 0x00872400080011ff */
[----:B----4-:R-:W-:Y:S05]  /*b7b0*/  @!P0 NANOSLEEP.SYNCS 0x989680 ;  /* 0x009896800000895d */ /* 0x010fea0003900000 */
[----:B------:R-:W4:Y:S02]  /*b7c0*/  @!P0 SYNCS.PHASECHK.TRANS64 P0, [R0+URZ+0x30], R7 ;  /* 0x00003007000085a7 */ /* 0x000f2400080010ff */
[----:B----4-:R-:W-:Y:S05]  /*b7d0*/  @!P0 BRA `(.L_x_112) ;  /* 0xfffffffc00f08947 */ /* 0x010fea000383ffff */
[----:B------:R-:W-:Y:S05]  /*b7e0*/  BRA `(.L_x_111) ;  /* 0xffffffc800e47947 */ /* 0x000fea000383ffff */
.L_x_120:
[----:B---3--:R3:W4:Y:S02]  /*b7f0*/  SYNCS.PHASECHK.TRANS64.TRYWAIT P0, [R3+URZ+0x30], R0 ;  /* 0x00003000030075a7 */ /* 0x00872400080011ff */
[----:B----4-:R-:W-:Y:S05]  /*b800*/  @!P0 NANOSLEEP.SYNCS 0x989680 ;  /* 0x009896800000895d */ /* 0x010fea0003900000 */
[----:B------:R-:W4:Y:S02]  /*b810*/  @!P0 SYNCS.PHASECHK.TRANS64 P0, [R3+URZ+0x30], R0 ;  /* 0x00003000030085a7 */ /* 0x000f2400080010ff */
[----:B----4-:R-:W-:Y:S05]  /*b820*/  @!P0 BRA `(.L_x_120) ;  /* 0xfffffffc00f08947 */ /* 0x010fea000383ffff */
[----:B------:R-:W-:Y:S05]  /*b830*/  BRA `(.L_x_119) ;  /* 0xffffffdc00d87947 */ /* 0x000fea000383ffff */
        .weak           $__internal_0_$__cuda_sm10x_tcgen05_guardrail_trap_col_being_dealloced_not_returned_by_alloc
        .type           $__internal_0_$__cuda_sm10x_tcgen05_guardrail_trap_col_being_dealloced_not_returned_by_alloc,@function
        .size           $__internal_0_$__cuda_sm10x_tcgen05_guardrail_trap_col_being_dealloced_not_returned_by_alloc,($__internal_1_$__cuda_sm10x_tcgen05_guardrail_trap_phase_invalid_during_alloc - $__internal_0_$__cuda_sm10x_tcgen05_guardrail_trap_col_being_dealloced_not_returned_by_alloc)
$__internal_0_$__cuda_sm10x_tcgen05_guardrail_trap_col_being_dealloced_not_returned_by_alloc:
[----:B------:R-:W-:Y:S05]  /*b840*/  BPT.TRAP 0x1 ;  /* 0x000000040000795c */ /* 0x000fea0000300000 */
[----:B------:R-:W-:-:S04]  /*b850*/  HFMA2 R3, -RZ, RZ, 0, 0 ;  /* 0x00000000ff037431 */ /* 0x000fc800000001ff */
[----:B------:R-:W-:Y:S05]  /*b860*/  RET.REL.NODEC R2 `(_ZN7cutlass13device_kernelINS_4gemm6kernel13GemmUniversalIN4cute5tupleIJiiiiEEENS1_10collective13CollectiveMmaINS1_35MainloopSm100TmaUmmaWarpSpecializedILi3ELi2ELi2ENS5_IJNS4_1CILi1EEESB_SB_EEEEENS5_IJNSA_ILi128EEENSA_ILi256EEENSA_ILi64EEEEEENS_10bfloat16_tENS5_IJlSB_lEEESI_SJ_NS4_8TiledMMAINS4_8MMA_AtomIJNS4_20SM100_MMA_F16BF16_SSISI_SI_fLi128ELi256ELNS4_4UMMA5MajorE0ELSO_0ELNSN_7ScaleInE0ELSP_0EEEEEENS4_6LayoutISC_NS5_IJNSA_ILi0EEEST_ST_EEEEENS5_IJNS4_10UnderscoreESW_SW_EEEEENS4_13SM90_TMA_LOADENS4_14ComposedLayoutINS4_7SwizzleILi3ELi4ELi3EEENS4_18smem_ptr_flag_bitsILi16EEENSS_INS5_IJNSA_ILi8EEESG_EEENS5_IJSG_SB_EEEEEEEvNS4_8identityESZ_S19_vS1A_EENS_8epilogue10collective18CollectiveEpilogueINS1C_23Sm100TmaWarpSpecializedILi4ELi2ELi64ELb1ELb0EEEJSH_NS5_IJNSS_ISE_SB_EENSS_ISG_SB_EEEEESI_SJ_SI_SJ_NS1C_6fusion15FusionCallbacksIS1G_NS1K_23LinCombPerRowBiasEltActINS1C_6thread4ReLuESI_fSI_SI_fLi8ELNS_15FloatRoundStyleE2EEESH_S1J_JEEENS4_5SM1004TMEM4LOAD26SM100_TMEM_LOAD_32dp32b64xESZ_S19_NS4_39AutoVectorizingCopyWithAssumedAlignmentILi128EEENS4_14SM90_TMA_STOREES19_S1X_S1X_EEEvvEEEEvNT_6ParamsE) ;  /* 0xffffff4402e47950 */ /* 0x000fea0003c3ffff */
        .weak           $__internal_1_$__cuda_sm10x_tcgen05_guardrail_trap_phase_invalid_during_alloc
        .type           $__internal_1_$__cuda_sm10x_tcgen05_guardrail_trap_phase_invalid_during_alloc,@function
        .size           $__internal_1_$__cuda_sm10x_tcgen05_guardrail_trap_phase_invalid_during_alloc,($__internal_2_$__cuda_sm10x_tcgen05_guardrail_trap_unallocated_columns_being_dealloced - $__internal_1_$__cuda_sm10x_tcgen05_guardrail_trap_phase_invalid_during_alloc)
$__internal_1_$__cuda_sm10x_tcgen05_guardrail_trap_phase_invalid_during_alloc:
[----:B------:R-:W-:Y:S05]  /*b870*/  BPT.TRAP 0x1 ;  /* 0x000000040000795c */ /* 0x000fea0000300000 */
[----:B------:R-:W-:-:S04]  /*b880*/  MOV R3, 0x0 ;  /* 0x0000000000037802 */ /* 0x000fc80000000f00 */
[----:B------:R-:W-:Y:S05]  /*b890*/  RET.REL.NODEC R2 `(_ZN7cutlass13device_kernelINS_4gemm6kernel13GemmUniversalIN4cute5tupleIJiiiiEEENS1_10collective13CollectiveMmaINS1_35MainloopSm100TmaUmmaWarpSpecializedILi3ELi2ELi2ENS5_IJNS4_1CILi1EEESB_SB_EEEEENS5_IJNSA_ILi128EEENSA_ILi256EEENSA_ILi64EEEEEENS_10bfloat16_tENS5_IJlSB_lEEESI_SJ_NS4_8TiledMMAINS4_8MMA_AtomIJNS4_20SM100_MMA_F16BF16_SSISI_SI_fLi128ELi256ELNS4_4UMMA5MajorE0ELSO_0ELNSN_7ScaleInE0ELSP_0EEEEEENS4_6LayoutISC_NS5_IJNSA_ILi0EEEST_ST_EEEEENS5_IJNS4_10UnderscoreESW_SW_EEEEENS4_13SM90_TMA_LOADENS4_14ComposedLayoutINS4_7SwizzleILi3ELi4ELi3EEENS4_18smem_ptr_flag_bitsILi16EEENSS_INS5_IJNSA_ILi8EEESG_EEENS5_IJSG_SB_EEEEEEEvNS4_8identityESZ_S19_vS1A_EENS_8epilogue10collective18CollectiveEpilogueINS1C_23Sm100TmaWarpSpecializedILi4ELi2ELi64ELb1ELb0EEEJSH_NS5_IJNSS_ISE_SB_EENSS_ISG_SB_EEEEESI_SJ_SI_SJ_NS1C_6fusion15FusionCallbacksIS1G_NS1K_23LinCombPerRowBiasEltActINS1C_6thread4ReLuESI_fSI_SI_fLi8ELNS_15FloatRoundStyleE2EEESH_S1J_JEEENS4_5SM1004TMEM4LOAD26SM100_TMEM_LOAD_32dp32b64xESZ_S19_NS4_39AutoVectorizingCopyWithAssumedAlignmentILi128EEENS4_14SM90_TMA_STOREES19_S1X_S1X_EEEvvEEEEvNT_6ParamsE) ;  /* 0xffffff4402d87950 */ /* 0x000fea0003c3ffff */
        .weak           $__internal_2_$__cuda_sm10x_tcgen05_guardrail_trap_unallocated_columns_being_dealloced
        .type           $__internal_2_$__cuda_sm10x_tcgen05_guardrail_trap_unallocated_columns_being_dealloced,@function
        .size           $__internal_2_$__cuda_sm10x_tcgen05_guardrail_trap_unallocated_columns_being_dealloced,(.L_x_169 - $__internal_2_$__cuda_sm10x_tcgen05_guardrail_trap_unallocated_columns_being_dealloced)
$__internal_2_$__cuda_sm10x_tcgen05_guardrail_trap_unallocated_columns_being_dealloced:
[----:B------:R-:W-:Y:S05]  /*b8a0*/  BPT.TRAP 0x1 ;  /* 0x000000040000795c */ /* 0x000fea0000300000 */
[----:B------:R-:W-:-:S04]  /*b8b0*/  HFMA2 R3, -RZ, RZ, 0, 0 ;  /* 0x00000000ff037431 */ /* 0x000fc800000001ff */
[----:B------:R-:W-:Y:S05]  /*b8c0*/  RET.REL.NODEC R2 `(_ZN7cutlass13device_kernelINS_4gemm6kernel13GemmUniversalIN4cute5tupleIJiiiiEEENS1_10collective13CollectiveMmaINS1_35MainloopSm100TmaUmmaWarpSpecializedILi3ELi2ELi2ENS5_IJNS4_1CILi1EEESB_SB_EEEEENS5_IJNSA_ILi128EEENSA_ILi256EEENSA_ILi64EEEEEENS_10bfloat16_tENS5_IJlSB_lEEESI_SJ_NS4_8TiledMMAINS4_8MMA_AtomIJNS4_20SM100_MMA_F16BF16_SSISI_SI_fLi128ELi256ELNS4_4UMMA5MajorE0ELSO_0ELNSN_7ScaleInE0ELSP_0EEEEEENS4_6LayoutISC_NS5_IJNSA_ILi0EEEST_ST_EEEEENS5_IJNS4_10UnderscoreESW_SW_EEEEENS4_13SM90_TMA_LOADENS4_14ComposedLayoutINS4_7SwizzleILi3ELi4ELi3EEENS4_18smem_ptr_flag_bitsILi16EEENSS_INS5_IJNSA_ILi8EEESG_EEENS5_IJSG_SB_EEEEEEEvNS4_8identityESZ_S19_vS1A_EENS_8epilogue10collective18CollectiveEpilogueINS1C_23Sm100TmaWarpSpecializedILi4ELi2ELi64ELb1ELb0EEEJSH_NS5_IJNSS_ISE_SB_EENSS_ISG_SB_EEEEESI_SJ_SI_SJ_NS1C_6fusion15FusionCallbacksIS1G_NS1K_23LinCombPerRowBiasEltActINS1C_6thread4ReLuESI_fSI_SI_fLi8ELNS_15FloatRoundStyleE2EEESH_S1J_JEEENS4_5SM1004TMEM4LOAD26SM100_TMEM_LOAD_32dp32b64xESZ_S19_NS4_39AutoVectorizingCopyWithAssumedAlignmentILi128EEENS4_14SM90_TMA_STOREES19_S1X_S1X_EEEvvEEEEvNT_6ParamsE) ;  /* 0xffffff4402cc7950 */ /* 0x000fea0003c3ffff */
.L_x_168:
[----:B------:R-:W-:-:S00]  /*b8d0*/  BRA `(.L_x_168) ;  /* 0xfffffffc00fc7947 */ /* 0x000fc0000383ffff */
[----:B------:R-:W-:-:S00]  /*b8e0*/  NOP ;  /* 0x0000000000007918 */ /* 0x000fc00000000000 */
        /* <DEDUP_REMOVED lines=9> */
.L_x_169:


//--------------------- .nv.global.init           --------------------------
	.section	.nv.global.init,"aw",@progbits
.nv.global.init:
	.type		$str$27,@object
	.size		$str$27,($str$28 - $str$27)
$str$27:
        /*0000*/ 	.byte	0x28, 0x61, 0x64, 0x64, 0x72, 0x65, 0x73, 0x73, 0x20, 0x26, 0x20, 0x6d, 0x61, 0x73, 0x6b, 0x29
        /*0010*/ 	.byte	0x20, 0x3d, 0x3d, 0x20, 0x30, 0x00
	.type		$str$28,@object
	.size		$str$28,($str$26 - $str$28)
$str$28:
        /*0016*/ 	.byte	0x2f, 0x74, 0x6d, 0x70, 0x2f, 0x63, 0x75, 0x74, 0x6c, 0x61, 0x73, 0x73, 0x5f, 0x73, 0x77, 0x65
        /*0026*/ 	.byte	0x65, 0x70, 0x5f, 0x73, 0x72, 0x63, 0x2f, 0x69, 0x6e, 0x63, 0x6c, 0x75, 0x64, 0x65, 0x2f, 0x63
        /*0036*/ 	.byte	0x75, 0x74, 0x65, 0x2f, 0x70, 0x6f, 0x69, 0x6e, 0x74, 0x65, 0x72, 0x5f, 0x66, 0x6c, 0x61, 0x67
        /*0046*/ 	.byte	0x67, 0x65, 0x64, 0x2e, 0x68, 0x70, 0x70, 0x00
	.type		$str$26,@object
	.size		$str$26,($str$25 - $str$26)
$str$26:
        /*004e*/ 	.byte	0x2f, 0x74, 0x6d, 0x70, 0x2f, 0x63, 0x75, 0x74, 0x6c, 0x61, 0x73, 0x73, 0x5f, 0x73, 0x77, 0x65
        /*005e*/ 	.byte	0x65, 0x70, 0x5f, 0x73, 0x72, 0x63, 0x2f, 0x69, 0x6e, 0x63, 0x6c, 0x75, 0x64, 0x65, 0x2f, 0x63
        /*006e*/ 	.byte	0x75, 0x74, 0x65, 0x2f, 0x61, 0x74, 0x6f, 0x6d, 0x2f, 0x63, 0x6f, 0x70, 0x79, 0x5f, 0x74, 0x72
        /*007e*/ 	.byte	0x61, 0x69, 0x74, 0x73, 0x5f, 0x73, 0x6d, 0x31, 0x30, 0x30, 0x2e, 0x68, 0x70, 0x70, 0x00
	.type		$str$25,@object
	.size		$str$25,(__unnamed_1 - $str$25)
$str$25:
        /*008d*/ 	.byte	0x28, 0x28, 0x75, 0x69, 0x6e, 0x74, 0x33, 0x32, 0x5f, 0x74, 0x28, 0x74, 0x68, 0x72, 0x65, 0x61
        /*009d*/ 	.byte	0x64, 0x49, 0x64, 0x78, 0x2e, 0x78, 0x29, 0x20, 0x2f, 0x20, 0x33, 0x32, 0x29, 0x20, 0x25, 0x20
        /*00ad*/ 	.byte	0x34, 0x29, 0x20, 0x3d, 0x3d, 0x20, 0x28, 0x28, 0x28, 0x74, 0x6d, 0x65, 0x6d, 0x5f, 0x61, 0x64
        /*00bd*/ 	.byte	0x64, 0x72, 0x20, 0x3e, 0x3e, 0x20, 0x31, 0x36, 0x29, 0x20, 0x2f, 0x20, 0x33, 0x32, 0x29, 0x20
        /*00cd*/ 	.byte	0x25, 0x20, 0x34, 0x29, 0x00
	.type		__unnamed_1,@object
	.size		__unnamed_1,(__unnamed_2 - __unnamed_1)
__unnamed_1:
        /*00d2*/ 	.byte	0x61, 0x75, 0x74, 0x6f, 0x20, 0x63, 0x75, 0x74, 0x65, 0x3a, 0x3a, 0x61, 0x73, 0x5f, 0x70, 0x6f
        /* <DEDUP_REMOVED lines=24> */
        /*0262*/ 	.byte	0x38, 0x31, 0x39, 0x32, 0x3e, 0x3e, 0x3e, 0x3e, 0x5d, 0x00
	.type		__unnamed_2,@object
	.size		__unnamed_2,(.L_2 - __unnamed_2)
__unnamed_2:
        /* <DEDUP_REMOVED lines=43> */
        /*051c*/ 	.byte	0x74, 0x65, 0x3a, 0x3a, 0x43, 0x3c, 0x30, 0x3e, 0x3e, 0x3e, 0x3e, 0x5d, 0x00
.L_2:


//--------------------- .nv.shared._ZN7cutlass13device_kernelINS_4gemm6kernel13GemmUniversalIN4cute5tupleIJiiiiEEENS1_10collective13CollectiveMmaINS1_35MainloopSm100TmaUmmaWarpSpecializedILi3ELi2ELi2ENS5_IJNS4_1CILi1EEESB_SB_EEEEENS5_IJNSA_ILi128EEENSA_ILi256EEENSA_ILi64EEEEEENS_10bfloat16_tENS5_IJlSB_lEEESI_SJ_NS4_8TiledMMAINS4_8MMA_AtomIJNS4_20SM100_MMA_F16BF16_SSISI_SI_fLi128ELi256ELNS4_4UMMA5MajorE0ELSO_0ELNSN_7ScaleInE0ELSP_0EEEEEENS4_6LayoutISC_NS5_IJNSA_ILi0EEEST_ST_EEEEENS5_IJNS4_10UnderscoreESW_SW_EEEEENS4_13SM90_TMA_LOADENS4_14ComposedLayoutINS4_7SwizzleILi3ELi4ELi3EEENS4_18smem_ptr_flag_bitsILi16EEENSS_INS5_IJNSA_ILi8EEESG_EEENS5_IJSG_SB_EEEEEEEvNS4_8identityESZ_S19_vS1A_EENS_8epilogue10collective18CollectiveEpilogueINS1C_23Sm100TmaWarpSpecializedILi4ELi2ELi64ELb1ELb0EEEJSH_NS5_IJNSS_ISE_SB_EENSS_ISG_SB_EEEEESI_SJ_SI_SJ_NS1C_6fusion15FusionCallbacksIS1G_NS1K_23LinCombPerRowBiasEltActINS1C_6thread4ReLuESI_fSI_SI_fLi8ELNS_15FloatRoundStyleE2EEESH_S1J_JEEENS4_5SM1004TMEM4LOAD26SM100_TMEM_LOAD_32dp32b64xESZ_S19_NS4_39AutoVectorizingCopyWithAssumedAlignmentILi128EEENS4_14SM90_TMA_STOREES19_S1X_S1X_EEEvvEEEEvNT_6ParamsE --------------------------
	.section	.nv.shared._ZN7cutlass13device_kernelINS_4gemm6kernel13GemmUniversalIN4cute5tupleIJiiiiEEENS1_10collective13CollectiveMmaINS1_35MainloopSm100TmaUmmaWarpSpecializedILi3ELi2ELi2ENS5_IJNS4_1CILi1EEESB_SB_EEEEENS5_IJNSA_ILi128EEENSA_ILi256EEENSA_ILi64EEEEEENS_10bfloat16_tENS5_IJlSB_lEEESI_SJ_NS4_8TiledMMAINS4_8MMA_AtomIJNS4_20SM100_MMA_F16BF16_SSISI_SI_fLi128ELi256ELNS4_4UMMA5MajorE0ELSO_0ELNSN_7ScaleInE0ELSP_0EEEEEENS4_6LayoutISC_NS5_IJNSA_ILi0EEEST_ST_EEEEENS5_IJNS4_10UnderscoreESW_SW_EEEEENS4_13SM90_TMA_LOADENS4_14ComposedLayoutINS4_7SwizzleILi3ELi4ELi3EEENS4_18smem_ptr_flag_bitsILi16EEENSS_INS5_IJNSA_ILi8EEESG_EEENS5_IJSG_SB_EEEEEEEvNS4_8identityESZ_S19_vS1A_EENS_8epilogue10collective18CollectiveEpilogueINS1C_23Sm100TmaWarpSpecializedILi4ELi2ELi64ELb1ELb0EEEJSH_NS5_IJNSS_ISE_SB_EENSS_ISG_SB_EEEEESI_SJ_SI_SJ_NS1C_6fusion15FusionCallbacksIS1G_NS1K_23LinCombPerRowBiasEltActINS1C_6thread4ReLuESI_fSI_SI_fLi8ELNS_15FloatRoundStyleE2EEESH_S1J_JEEENS4_5SM1004TMEM4LOAD26SM100_TMEM_LOAD_32dp32b64xESZ_S19_NS4_39AutoVectorizingCopyWithAssumedAlignmentILi128EEENS4_14SM90_TMA_STOREES19_S1X_S1X_EEEvvEEEEvNT_6ParamsE,"aw",@nobits
	.sectionflags	@""
	.align	16
	.zero		1024


//--------------------- .nv.shared.reserved.0     --------------------------
	.section	.nv.shared.reserved.0,"aw",@nobits
	.weak		__nv_reservedSMEM_offset_0_alias
	.size		__nv_reservedSMEM_offset_0_alias, 0, 64
	.other		__nv_reservedSMEM_offset_0_alias,@"STO_CUDA_RESERVED_SHARED STV_DEFAULT"
__nv_reservedSMEM_offset_0_alias:
	.zero		0
.nv.shared.reserved.0:
	.zero		64
	.weak		__nv_reservedSMEM_tcgen05_partition
	.type		__nv_reservedSMEM_tcgen05_partition,@object
	.size		__nv_reservedSMEM_tcgen05_partition,(.L_0 - __nv_reservedSMEM_tcgen05_partition)
__nv_reservedSMEM_tcgen05_partition:
	.zero		32
.L_0:


//--------------------- .nv.global                --------------------------
	.section	.nv.global,"aw",@nobits
.nv.global:
	.type		_ZN39_INTERNAL_4dd2625e_4_k_cu_06bea4df_29684cute1_E,@object
	.size		_ZN39_INTERNAL_4dd2625e_4_k_cu_06bea4df_29684cute1_E,(_ZN39_INTERNAL_4dd2625e_4_k_cu_06bea4df_29684cuda3std3__45__cpo6cbeginE - _ZN39_INTERNAL_4dd2625e_4_k_cu_06bea4df_29684cute1_E)
_ZN39_INTERNAL_4dd2625e_4_k_cu_06bea4df_29684cute1_E:
	.zero		1
	.type		_ZN39_INTERNAL_4dd2625e_4_k_cu_06bea4df_29684cuda3std3__45__cpo6cbeginE,@object
	.size		_ZN39_INTERNAL_4dd2625e_4_k_cu_06bea4df_29684cuda3std3__45__cpo6cbeginE,(_ZN39_INTERNAL_4dd2625e_4_k_cu_06bea4df_29684cuda3std3__48in_placeE - _ZN39_INTERNAL_4dd2625e_4_k_cu_06bea4df_29684cuda3std3__45__cpo6cbeginE)
_ZN39_INTERNAL_4dd2625e_4_k_cu_06bea4df_29684cuda3std3__45__cpo6cbeginE:
	.zero		1
	.type		_ZN39_INTERNAL_4dd2625e_4_k_cu_06bea4df_29684cuda3std3__48in_placeE,@object
	.size		_ZN39_INTERNAL_4dd2625e_4_k_cu_06bea4df_29684cuda3std3__48in_placeE,(_ZN39_INTERNAL_4dd2625e_4_k_cu_06bea4df_29684cuda3std6ranges3__45__cpo9iter_moveE - _ZN39_INTERNAL_4dd2625e_4_k_cu_06bea4df_29684cuda3std3__48in_placeE)
_ZN39_INTERNAL_4dd2625e_4_k_cu_06bea4df_29684cuda3std3__48in_placeE:
	.zero		1
	.type		_ZN39_INTERNAL_4dd2625e_4_k_cu_06bea4df_29684cuda3std6ranges3__45__cpo9iter_moveE,@object
	.size		_ZN39_INTERNAL_4dd2625e_4_k_cu_06bea4df_29684cuda3std6ranges3__45__cpo9iter_moveE,(_ZN39_INTERNAL_4dd2625e_4_k_cu_06bea4df_29684cuda3std3__45__cpo5beginE - _ZN39_INTERNAL_4dd2625e_4_k_cu_06bea4df_29684cuda3std6ranges3__45__cpo9iter_moveE)
_ZN39_INTERNAL_4dd2625e_4_k_cu_06bea4df_29684cuda3std6ranges3__45__cpo9iter_moveE:
	.zero		1
	.type		_ZN39_INTERNAL_4dd2625e_4_k_cu_06bea4df_29684cuda3std3__45__cpo5beginE,@object
	.size		_ZN39_INTERNAL_4dd2625e_4_k_cu_06bea4df_29684cuda3std3__45__cpo5beginE,(_ZN39_INTERNAL_4dd2625e_4_k_cu_06bea4df_29684cuda3std3__441_GLOBAL__N__4dd2625e_4_k_cu_06bea4df_29686ignoreE - _ZN39_INTERNAL_4dd2625e_4_k_cu_06bea4df_29684cuda3std3__45__cpo5beginE)
_ZN39_INTERNAL_4dd2625e_4_k_cu_06bea4df_29684cuda3std3__45__cpo5beginE:
	.zero		1
	.type		_ZN39_INTERNAL_4dd2625e_4_k_cu_06bea4df_29684cuda3std3__441_GLOBAL__N__4dd2625e_4_k_cu_06bea4df_29686ignoreE,@object
	.size		_ZN39_INTERNAL_4dd2625e_4_k_cu_06bea4df_29684cuda3std3__441_GLOBAL__N__4dd2625e_4_k_cu_06bea4df_29686ignoreE,(_ZN39_INTERNAL_4dd2625e_4_k_cu_06bea4df_29684cute7productE - _ZN39_INTERNAL_4dd2625e_4_k_cu_06bea4df_29684cuda3std3__441_GLOBAL__N__4dd2625e_4_k_cu_06bea4df_29686ignoreE)
_ZN39_INTERNAL_4dd2625e_4_k_cu_06bea4df_29684cuda3std3__441_GLOBAL__N__4dd2625e_4_k_cu_06bea4df_29686ignoreE:
	.zero		1
	.type		_ZN39_INTERNAL_4dd2625e_4_k_cu_06bea4df_29684cute7productE,@object
	.size		_ZN39_INTERNAL_4dd2625e_4_k_cu_06bea4df_29684cute7productE,(_ZN39_INTERNAL_4dd2625e_4_k_cu_06bea4df_29684cuda3std3__45__cpo3endE - _ZN39_INTERNAL_4dd2625e_4_k_cu_06bea4df_29684cute7productE)
_ZN39_INTERNAL_4dd2625e_4_k_cu_06bea4df_29684cute7productE:
	.zero		1
	.type		_ZN39_INTERNAL_4dd2625e_4_k_cu_06bea4df_29684cuda3std3__45__cpo3endE,@object
	.size		_ZN39_INTERNAL_4dd2625e_4_k_cu_06bea4df_29684cuda3std3__45__cpo3endE,(_ZN39_INTERNAL_4dd2625e_4_k_cu_06bea4df_29684cuda3std3__419piecewise_constructE - _ZN39_INTERNAL_4dd2625e_4_k_cu_06bea4df_29684cuda3std3__45__cpo3endE)
_ZN39_INTERNAL_4dd2625e_4_k_cu_06bea4df_29684cuda3std3__45__cpo3endE:
	.zero		1
	.type		_ZN39_INTERNAL_4dd2625e_4_k_cu_06bea4df_29684cuda3std3__419piecewise_constructE,@object
	.size		_ZN39_INTERNAL_4dd2625e_4_k_cu_06bea4df_29684cuda3std3__419piecewise_constructE,(_ZN39_INTERNAL_4dd2625e_4_k_cu_06bea4df_29684cuda3std3__45__cpo4cendE - _ZN39_INTERNAL_4dd2625e_4_k_cu_06bea4df_29684cuda3std3__419piecewise_constructE)
_ZN39_INTERNAL_4dd2625e_4_k_cu_06bea4df_29684cuda3std3__419piecewise_constructE:
	.zero		1
	.type		_ZN39_INTERNAL_4dd2625e_4_k_cu_06bea4df_29684cuda3std3__45__cpo4cendE,@object
	.size		_ZN39_INTERNAL_4dd2625e_4_k_cu_06bea4df_29684cuda3std3__45__cpo4cendE,(_ZN39_INTERNAL_4dd2625e_4_k_cu_06bea4df_29684cuda3std6ranges3__45__cpo4swapE - _ZN39_INTERNAL_4dd2625e_4_k_cu_06bea4df_29684cuda3std3__45__cpo4cendE)
_ZN39_INTERNAL_4dd2625e_4_k_cu_06bea4df_29684cuda3std3__45__cpo4cendE:
	.zero		1
	.type		_ZN39_INTERNAL_4dd2625e_4_k_cu_06bea4df_29684cuda3std6ranges3__45__cpo4swapE,@object
	.size		_ZN39_INTERNAL_4dd2625e_4_k_cu_06bea4df_29684cuda3std6ranges3__45__cpo4swapE,(.L_10 - _ZN39_INTERNAL_4dd2625e_4_k_cu_06bea4df_29684cuda3std6ranges3__45__cpo4swapE)
_ZN39_INTERNAL_4dd2625e_4_k_cu_06bea4df_29684cuda3std6ranges3__45__cpo4swapE:
	.zero		1
.L_10:


//--------------------- .nv.constant0._ZN7cutlass13device_kernelINS_4gemm6kernel13GemmUniversalIN4cute5tupleIJiiiiEEENS1_10collective13CollectiveMmaINS1_35MainloopSm100TmaUmmaWarpSpecializedILi3ELi2ELi2ENS5_IJNS4_1CILi1EEESB_SB_EEEEENS5_IJNSA_ILi128EEENSA_ILi256EEENSA_ILi64EEEEEENS_10bfloat16_tENS5_IJlSB_lEEESI_SJ_NS4_8TiledMMAINS4_8MMA_AtomIJNS4_20SM100_MMA_F16BF16_SSISI_SI_fLi128ELi256ELNS4_4UMMA5MajorE0ELSO_0ELNSN_7ScaleInE0ELSP_0EEEEEENS4_6LayoutISC_NS5_IJNSA_ILi0EEEST_ST_EEEEENS5_IJNS4_10UnderscoreESW_SW_EEEEENS4_13SM90_TMA_LOADENS4_14ComposedLayoutINS4_7SwizzleILi3ELi4ELi3EEENS4_18smem_ptr_flag_bitsILi16EEENSS_INS5_IJNSA_ILi8EEESG_EEENS5_IJSG_SB_EEEEEEEvNS4_8identityESZ_S19_vS1A_EENS_8epilogue10collective18CollectiveEpilogueINS1C_23Sm100TmaWarpSpecializedILi4ELi2ELi64ELb1ELb0EEEJSH_NS5_IJNSS_ISE_SB_EENSS_ISG_SB_EEEEESI_SJ_SI_SJ_NS1C_6fusion15FusionCallbacksIS1G_NS1K_23LinCombPerRowBiasEltActINS1C_6thread4ReLuESI_fSI_SI_fLi8ELNS_15FloatRoundStyleE2EEESH_S1J_JEEENS4_5SM1004TMEM4LOAD26SM100_TMEM_LOAD_32dp32b64xESZ_S19_NS4_39AutoVectorizingCopyWithAssumedAlignmentILi128EEENS4_14SM90_TMA_STOREES19_S1X_S1X_EEEvvEEEEvNT_6ParamsE --------------------------
	.section	.nv.constant0._ZN7cutlass13device_kernelINS_4gemm6kernel13GemmUniversalIN4cute5tupleIJiiiiEEENS1_10collective13CollectiveMmaINS1_35MainloopSm100TmaUmmaWarpSpecializedILi3ELi2ELi2ENS5_IJNS4_1CILi1EEESB_SB_EEEEENS5_IJNSA_ILi128EEENSA_ILi256EEENSA_ILi64EEEEEENS_10bfloat16_tENS5_IJlSB_lEEESI_SJ_NS4_8TiledMMAINS4_8MMA_AtomIJNS4_20SM100_MMA_F16BF16_SSISI_SI_fLi128ELi256ELNS4_4UMMA5MajorE0ELSO_0ELNSN_7ScaleInE0ELSP_0EEEEEENS4_6LayoutISC_NS5_IJNSA_ILi0EEEST_ST_EEEEENS5_IJNS4_10UnderscoreESW_SW_EEEEENS4_13SM90_TMA_LOADENS4_14ComposedLayoutINS4_7SwizzleILi3ELi4ELi3EEENS4_18smem_ptr_flag_bitsILi16EEENSS_INS5_IJNSA_ILi8EEESG_EEENS5_IJSG_SB_EEEEEEEvNS4_8identityESZ_S19_vS1A_EENS_8epilogue10collective18CollectiveEpilogueINS1C_23Sm100TmaWarpSpecializedILi4ELi2ELi64ELb1ELb0EEEJSH_NS5_IJNSS_ISE_SB_EENSS_ISG_SB_EEEEESI_SJ_SI_SJ_NS1C_6fusion15FusionCallbacksIS1G_NS1K_23LinCombPerRowBiasEltActINS1C_6thread4ReLuESI_fSI_SI_fLi8ELNS_15FloatRoundStyleE2EEESH_S1J_JEEENS4_5SM1004TMEM4LOAD26SM100_TMEM_LOAD_32dp32b64xESZ_S19_NS4_39AutoVectorizingCopyWithAssumedAlignmentILi128EEENS4_14SM90_TMA_STOREES19_S1X_S1X_EEEvvEEEEvNT_6ParamsE,"a",@progbits
	.sectionflags	@""
	.align	4
.nv.constant0._ZN7cutlass13device_kernelINS_4gemm6kernel13GemmUniversalIN4cute5tupleIJiiiiEEENS1_10collective13CollectiveMmaINS1_35MainloopSm100TmaUmmaWarpSpecializedILi3ELi2ELi2ENS5_IJNS4_1CILi1EEESB_SB_EEEEENS5_IJNSA_ILi128EEENSA_ILi256EEENSA_ILi64EEEEEENS_10bfloat16_tENS5_IJlSB_lEEESI_SJ_NS4_8TiledMMAINS4_8MMA_AtomIJNS4_20SM100_MMA_F16BF16_SSISI_SI_fLi128ELi256ELNS4_4UMMA5MajorE0ELSO_0ELNSN_7ScaleInE0ELSP_0EEEEEENS4_6LayoutISC_NS5_IJNSA_ILi0EEEST_ST_EEEEENS5_IJNS4_10UnderscoreESW_SW_EEEEENS4_13SM90_TMA_LOADENS4_14ComposedLayoutINS4_7SwizzleILi3ELi4ELi3EEENS4_18smem_ptr_flag_bitsILi16EEENSS_INS5_IJNSA_ILi8EEESG_EEENS5_IJSG_SB_EEEEEEEvNS4_8identityESZ_S19_vS1A_EENS_8epilogue10collective18CollectiveEpilogueINS1C_23Sm100TmaWarpSpecializedILi4ELi2ELi64ELb1ELb0EEEJSH_NS5_IJNSS_ISE_SB_EENSS_ISG_SB_EEEEESI_SJ_SI_SJ_NS1C_6fusion15FusionCallbacksIS1G_NS1K_23LinCombPerRowBiasEltActINS1C_6thread4ReLuESI_fSI_SI_fLi8ELNS_15FloatRoundStyleE2EEESH_S1J_JEEENS4_5SM1004TMEM4LOAD26SM100_TMEM_LOAD_32dp32b64xESZ_S19_NS4_39AutoVectorizingCopyWithAssumedAlignmentILi128EEENS4_14SM90_TMA_STOREES19_S1X_S1X_EEEvvEEEEvNT_6ParamsE:
	.zero		2944


//--------------------- SYMBOLS --------------------------

	.type		.nv.reservedSmem.offset0,@object
	.size		.nv.reservedSmem.offset0,0x4
	.type		.nv.reservedSmem.cap,@object
	.size		.nv.reservedSmem.cap,0x4
	.type		__assertfail,@function
